//
// Generated by NVIDIA NVVM Compiler
//
// Compiler Build ID: CL-36424714
// Cuda compilation tools, release 13.0, V13.0.88
// Based on NVVM 20.0.0
//

.version 9.0
.target sm_100
.address_size 64

	// .globl	mesh_to_particles_2d

.visible .entry mesh_to_particles_2d(
	.param .u32 mesh_to_particles_2d_param_0,
	.param .u64 .ptr .align 1 mesh_to_particles_2d_param_1,
	.param .u64 .ptr .align 1 mesh_to_particles_2d_param_2,
	.param .u32 mesh_to_particles_2d_param_3,
	.param .u32 mesh_to_particles_2d_param_4,
	.param .u64 .ptr .align 1 mesh_to_particles_2d_param_5,
	.param .u64 .ptr .align 1 mesh_to_particles_2d_param_6,
	.param .u64 .ptr .align 1 mesh_to_particles_2d_param_7,
	.param .u64 .ptr .align 1 mesh_to_particles_2d_param_8,
	.param .u64 .ptr .align 1 mesh_to_particles_2d_param_9,
	.param .u64 .ptr .align 1 mesh_to_particles_2d_param_10
)
{
	.reg .pred 	%p<7>;
	.reg .b32 	%r<17>;
	.reg .b64 	%rd<33>;
	.reg .b64 	%fd<13>;

	ld.param.u32 	%r6, [mesh_to_particles_2d_param_0];
	ld.param.u64 	%rd7, [mesh_to_particles_2d_param_1];
	ld.param.u64 	%rd2, [mesh_to_particles_2d_param_2];
	ld.param.u32 	%r4, [mesh_to_particles_2d_param_3];
	ld.param.u32 	%r5, [mesh_to_particles_2d_param_4];
	ld.param.u64 	%rd3, [mesh_to_particles_2d_param_5];
	ld.param.u64 	%rd4, [mesh_to_particles_2d_param_6];
	ld.param.u64 	%rd5, [mesh_to_particles_2d_param_7];
	ld.param.u64 	%rd6, [mesh_to_particles_2d_param_8];
	ld.param.u64 	%rd8, [mesh_to_particles_2d_param_9];
	ld.param.u64 	%rd9, [mesh_to_particles_2d_param_10];
	cvta.to.global.u64 	%rd1, %rd7;
	cvta.to.global.u64 	%rd10, %rd9;
	cvta.to.global.u64 	%rd11, %rd8;
	mov.u32 	%r7, %ctaid.x;
	mov.u32 	%r8, %ntid.x;
	mov.u32 	%r9, %ntid.y;
	mov.u32 	%r10, %tid.y;
	mov.u32 	%r11, %tid.x;
	mad.lo.s32 	%r12, %r9, %r7, %r10;
	mad.lo.s32 	%r1, %r12, %r8, %r11;
	mul.wide.s32 	%rd12, %r1, 4;
	add.s64 	%rd13, %rd11, %rd12;
	ld.global.u32 	%r2, [%rd13];
	add.s64 	%rd14, %rd10, %rd12;
	ld.global.u32 	%r3, [%rd14];
	setp.ge.s32 	%p1, %r1, %r6;
	@%p1 bra 	$L__BB0_4;
	or.b32  	%r13, %r3, %r2;
	add.s32 	%r14, %r4, -1;
	setp.ge.s32 	%p2, %r3, %r14;
	setp.lt.s32 	%p3, %r13, 0;
	add.s32 	%r15, %r5, -1;
	setp.ge.s32 	%p4, %r2, %r15;
	or.pred  	%p5, %p2, %p4;
	or.pred  	%p6, %p5, %p3;
	@%p6 bra 	$L__BB0_3;
	cvta.to.global.u64 	%rd18, %rd3;
	mul.wide.s32 	%rd19, %r1, 8;
	add.s64 	%rd20, %rd18, %rd19;
	ld.global.f64 	%fd1, [%rd20];
	mad.lo.s32 	%r16, %r2, %r4, %r3;
	cvta.to.global.u64 	%rd21, %rd2;
	mul.wide.s32 	%rd22, %r16, 8;
	add.s64 	%rd23, %rd21, %rd22;
	ld.global.f64 	%fd2, [%rd23];
	cvta.to.global.u64 	%rd24, %rd5;
	add.s64 	%rd25, %rd24, %rd19;
	ld.global.f64 	%fd3, [%rd25];
	ld.global.f64 	%fd4, [%rd23+8];
	mul.f64 	%fd5, %fd3, %fd4;
	fma.rn.f64 	%fd6, %fd1, %fd2, %fd5;
	cvta.to.global.u64 	%rd26, %rd4;
	add.s64 	%rd27, %rd26, %rd19;
	ld.global.f64 	%fd7, [%rd27];
	mul.wide.s32 	%rd28, %r4, 8;
	add.s64 	%rd29, %rd23, %rd28;
	ld.global.f64 	%fd8, [%rd29];
	fma.rn.f64 	%fd9, %fd7, %fd8, %fd6;
	cvta.to.global.u64 	%rd30, %rd6;
	add.s64 	%rd31, %rd30, %rd19;
	ld.global.f64 	%fd10, [%rd31];
	ld.global.f64 	%fd11, [%rd29+8];
	fma.rn.f64 	%fd12, %fd10, %fd11, %fd9;
	add.s64 	%rd32, %rd1, %rd19;
	st.global.f64 	[%rd32], %fd12;
	bra.uni 	$L__BB0_4;
$L__BB0_3:
	mul.wide.s32 	%rd15, %r1, 8;
	add.s64 	%rd16, %rd1, %rd15;
	mov.b64 	%rd17, 0;
	st.global.u64 	[%rd16], %rd17;
$L__BB0_4:
	ret;

}
	// .globl	field_to_particles_2d
.visible .entry field_to_particles_2d(
	.param .u32 field_to_particles_2d_param_0,
	.param .u64 .ptr .align 1 field_to_particles_2d_param_1,
	.param .u64 .ptr .align 1 field_to_particles_2d_param_2,
	.param .u64 .ptr .align 1 field_to_particles_2d_param_3,
	.param .u64 .ptr .align 1 field_to_particles_2d_param_4,
	.param .u32 field_to_particles_2d_param_5,
	.param .u32 field_to_particles_2d_param_6,
	.param .u64 .ptr .align 1 field_to_particles_2d_param_7,
	.param .u64 .ptr .align 1 field_to_particles_2d_param_8,
	.param .u64 .ptr .align 1 field_to_particles_2d_param_9,
	.param .u64 .ptr .align 1 field_to_particles_2d_param_10,
	.param .u64 .ptr .align 1 field_to_particles_2d_param_11,
	.param .u64 .ptr .align 1 field_to_particles_2d_param_12
)
{
	.reg .pred 	%p<7>;
	.reg .b32 	%r<17>;
	.reg .b64 	%rd<45>;
	.reg .b64 	%fd<25>;

	ld.param.u32 	%r6, [field_to_particles_2d_param_0];
	ld.param.u64 	%rd9, [field_to_particles_2d_param_1];
	ld.param.u64 	%rd10, [field_to_particles_2d_param_2];
	ld.param.u32 	%r4, [field_to_particles_2d_param_5];
	ld.param.u32 	%r5, [field_to_particles_2d_param_6];
	ld.param.u64 	%rd5, [field_to_particles_2d_param_7];
	ld.param.u64 	%rd6, [field_to_particles_2d_param_8];
	ld.param.u64 	%rd11, [field_to_particles_2d_param_11];
	ld.param.u64 	%rd12, [field_to_particles_2d_param_12];
	cvta.to.global.u64 	%rd1, %rd10;
	cvta.to.global.u64 	%rd2, %rd9;
	cvta.to.global.u64 	%rd13, %rd11;
	cvta.to.global.u64 	%rd14, %rd12;
	mov.u32 	%r7, %ctaid.x;
	mov.u32 	%r8, %ntid.x;
	mov.u32 	%r9, %ntid.y;
	mov.u32 	%r10, %tid.y;
	mov.u32 	%r11, %tid.x;
	mad.lo.s32 	%r12, %r9, %r7, %r10;
	mad.lo.s32 	%r1, %r12, %r8, %r11;
	mul.wide.s32 	%rd15, %r1, 4;
	add.s64 	%rd16, %rd14, %rd15;
	ld.global.u32 	%r2, [%rd16];
	add.s64 	%rd17, %rd13, %rd15;
	ld.global.u32 	%r3, [%rd17];
	setp.ge.s32 	%p1, %r1, %r6;
	@%p1 bra 	$L__BB1_4;
	or.b32  	%r13, %r2, %r3;
	add.s32 	%r14, %r4, -1;
	setp.ge.s32 	%p2, %r2, %r14;
	setp.lt.s32 	%p3, %r13, 0;
	add.s32 	%r15, %r5, -1;
	setp.ge.s32 	%p4, %r3, %r15;
	or.pred  	%p5, %p2, %p4;
	or.pred  	%p6, %p5, %p3;
	@%p6 bra 	$L__BB1_3;
	ld.param.u64 	%rd44, [field_to_particles_2d_param_10];
	ld.param.u64 	%rd43, [field_to_particles_2d_param_9];
	ld.param.u64 	%rd42, [field_to_particles_2d_param_4];
	ld.param.u64 	%rd41, [field_to_particles_2d_param_3];
	cvta.to.global.u64 	%rd22, %rd5;
	mul.wide.s32 	%rd23, %r1, 8;
	add.s64 	%rd24, %rd22, %rd23;
	ld.global.f64 	%fd1, [%rd24];
	mad.lo.s32 	%r16, %r3, %r4, %r2;
	cvta.to.global.u64 	%rd25, %rd41;
	mul.wide.s32 	%rd26, %r16, 8;
	add.s64 	%rd27, %rd25, %rd26;
	ld.global.f64 	%fd2, [%rd27];
	cvta.to.global.u64 	%rd28, %rd43;
	add.s64 	%rd29, %rd28, %rd23;
	ld.global.f64 	%fd3, [%rd29];
	ld.global.f64 	%fd4, [%rd27+8];
	mul.f64 	%fd5, %fd3, %fd4;
	fma.rn.f64 	%fd6, %fd1, %fd2, %fd5;
	cvta.to.global.u64 	%rd30, %rd6;
	add.s64 	%rd31, %rd30, %rd23;
	ld.global.f64 	%fd7, [%rd31];
	mul.wide.s32 	%rd32, %r4, 8;
	add.s64 	%rd33, %rd27, %rd32;
	ld.global.f64 	%fd8, [%rd33];
	fma.rn.f64 	%fd9, %fd7, %fd8, %fd6;
	cvta.to.global.u64 	%rd34, %rd44;
	add.s64 	%rd35, %rd34, %rd23;
	ld.global.f64 	%fd10, [%rd35];
	ld.global.f64 	%fd11, [%rd33+8];
	fma.rn.f64 	%fd12, %fd10, %fd11, %fd9;
	add.s64 	%rd36, %rd2, %rd23;
	st.global.f64 	[%rd36], %fd12;
	ld.global.f64 	%fd13, [%rd24];
	cvta.to.global.u64 	%rd37, %rd42;
	add.s64 	%rd38, %rd37, %rd26;
	ld.global.f64 	%fd14, [%rd38];
	ld.global.f64 	%fd15, [%rd29];
	ld.global.f64 	%fd16, [%rd38+8];
	mul.f64 	%fd17, %fd15, %fd16;
	fma.rn.f64 	%fd18, %fd13, %fd14, %fd17;
	ld.global.f64 	%fd19, [%rd31];
	add.s64 	%rd39, %rd38, %rd32;
	ld.global.f64 	%fd20, [%rd39];
	fma.rn.f64 	%fd21, %fd19, %fd20, %fd18;
	ld.global.f64 	%fd22, [%rd35];
	ld.global.f64 	%fd23, [%rd39+8];
	fma.rn.f64 	%fd24, %fd22, %fd23, %fd21;
	add.s64 	%rd40, %rd1, %rd23;
	st.global.f64 	[%rd40], %fd24;
	bra.uni 	$L__BB1_4;
$L__BB1_3:
	mul.wide.s32 	%rd18, %r1, 8;
	add.s64 	%rd19, %rd2, %rd18;
	mov.b64 	%rd20, 0;
	st.global.u64 	[%rd19], %rd20;
	add.s64 	%rd21, %rd1, %rd18;
	st.global.u64 	[%rd21], %rd20;
$L__BB1_4:
	ret;

}
	// .globl	field_to_particles_3d
.visible .entry field_to_particles_3d(
	.param .u32 field_to_particles_3d_param_0,
	.param .u64 .ptr .align 1 field_to_particles_3d_param_1,
	.param .u64 .ptr .align 1 field_to_particles_3d_param_2,
	.param .u64 .ptr .align 1 field_to_particles_3d_param_3,
	.param .u64 .ptr .align 1 field_to_particles_3d_param_4,
	.param .u64 .ptr .align 1 field_to_particles_3d_param_5,
	.param .u64 .ptr .align 1 field_to_particles_3d_param_6,
	.param .u32 field_to_particles_3d_param_7,
	.param .u32 field_to_particles_3d_param_8,
	.param .u32 field_to_particles_3d_param_9,
	.param .u64 .ptr .align 1 field_to_particles_3d_param_10,
	.param .u64 .ptr .align 1 field_to_particles_3d_param_11,
	.param .u64 .ptr .align 1 field_to_particles_3d_param_12,
	.param .u64 .ptr .align 1 field_to_particles_3d_param_13,
	.param .u64 .ptr .align 1 field_to_particles_3d_param_14,
	.param .u64 .ptr .align 1 field_to_particles_3d_param_15,
	.param .u64 .ptr .align 1 field_to_particles_3d_param_16,
	.param .u64 .ptr .align 1 field_to_particles_3d_param_17,
	.param .u64 .ptr .align 1 field_to_particles_3d_param_18,
	.param .u64 .ptr .align 1 field_to_particles_3d_param_19,
	.param .u64 .ptr .align 1 field_to_particles_3d_param_20
)
{
	.reg .pred 	%p<14>;
	.reg .b32 	%r<22>;
	.reg .b64 	%rd<79>;
	.reg .b64 	%fd<73>;

	ld.param.u32 	%r8, [field_to_particles_3d_param_0];
	ld.param.u64 	%rd15, [field_to_particles_3d_param_1];
	ld.param.u64 	%rd16, [field_to_particles_3d_param_2];
	ld.param.u64 	%rd17, [field_to_particles_3d_param_3];
	ld.param.u32 	%r5, [field_to_particles_3d_param_7];
	ld.param.u32 	%r6, [field_to_particles_3d_param_8];
	ld.param.u32 	%r7, [field_to_particles_3d_param_9];
	ld.param.u64 	%rd12, [field_to_particles_3d_param_15];
	ld.param.u64 	%rd13, [field_to_particles_3d_param_16];
	ld.param.u64 	%rd14, [field_to_particles_3d_param_17];
	ld.param.u64 	%rd18, [field_to_particles_3d_param_18];
	ld.param.u64 	%rd19, [field_to_particles_3d_param_19];
	ld.param.u64 	%rd20, [field_to_particles_3d_param_20];
	cvta.to.global.u64 	%rd1, %rd17;
	cvta.to.global.u64 	%rd2, %rd16;
	cvta.to.global.u64 	%rd3, %rd15;
	cvta.to.global.u64 	%rd21, %rd20;
	cvta.to.global.u64 	%rd22, %rd19;
	cvta.to.global.u64 	%rd23, %rd18;
	mov.u32 	%r9, %ctaid.x;
	mov.u32 	%r10, %ntid.x;
	mov.u32 	%r11, %ntid.y;
	mov.u32 	%r12, %tid.y;
	mov.u32 	%r13, %tid.x;
	mad.lo.s32 	%r14, %r11, %r9, %r12;
	mad.lo.s32 	%r1, %r14, %r10, %r13;
	mul.wide.s32 	%rd24, %r1, 4;
	add.s64 	%rd25, %rd23, %rd24;
	ld.global.u32 	%r2, [%rd25];
	add.s64 	%rd26, %rd22, %rd24;
	ld.global.u32 	%r3, [%rd26];
	add.s64 	%rd27, %rd21, %rd24;
	ld.global.u32 	%r4, [%rd27];
	setp.ge.s32 	%p3, %r1, %r8;
	@%p3 bra 	$L__BB2_6;
	or.b32  	%r15, %r3, %r2;
	add.s32 	%r16, %r5, -1;
	setp.ge.s32 	%p5, %r3, %r16;
	setp.lt.s32 	%p6, %r15, 0;
	mov.pred 	%p13, 0;
	or.pred  	%p7, %p6, %p5;
	@%p7 bra 	$L__BB2_3;
	add.s32 	%r17, %r6, -1;
	setp.lt.s32 	%p13, %r2, %r17;
$L__BB2_3:
	setp.lt.s32 	%p8, %r4, 0;
	not.pred 	%p9, %p13;
	or.pred  	%p10, %p9, %p8;
	add.s32 	%r18, %r7, -1;
	setp.ge.s32 	%p11, %r4, %r18;
	or.pred  	%p12, %p10, %p11;
	@%p12 bra 	$L__BB2_5;
	ld.param.u64 	%rd78, [field_to_particles_3d_param_14];
	ld.param.u64 	%rd77, [field_to_particles_3d_param_13];
	ld.param.u64 	%rd76, [field_to_particles_3d_param_12];
	ld.param.u64 	%rd75, [field_to_particles_3d_param_11];
	ld.param.u64 	%rd74, [field_to_particles_3d_param_10];
	ld.param.u64 	%rd73, [field_to_particles_3d_param_6];
	ld.param.u64 	%rd72, [field_to_particles_3d_param_5];
	ld.param.u64 	%rd71, [field_to_particles_3d_param_4];
	cvta.to.global.u64 	%rd33, %rd74;
	mul.wide.s32 	%rd34, %r1, 8;
	add.s64 	%rd35, %rd33, %rd34;
	ld.global.f64 	%fd1, [%rd35];
	mad.lo.s32 	%r19, %r2, %r5, %r3;
	mul.lo.s32 	%r20, %r6, %r5;
	mad.lo.s32 	%r21, %r20, %r4, %r19;
	cvta.to.global.u64 	%rd36, %rd71;
	mul.wide.s32 	%rd37, %r21, 8;
	add.s64 	%rd38, %rd36, %rd37;
	ld.global.f64 	%fd2, [%rd38];
	cvta.to.global.u64 	%rd39, %rd76;
	add.s64 	%rd40, %rd39, %rd34;
	ld.global.f64 	%fd3, [%rd40];
	ld.global.f64 	%fd4, [%rd38+8];
	mul.f64 	%fd5, %fd3, %fd4;
	fma.rn.f64 	%fd6, %fd1, %fd2, %fd5;
	cvta.to.global.u64 	%rd41, %rd75;
	add.s64 	%rd42, %rd41, %rd34;
	ld.global.f64 	%fd7, [%rd42];
	mul.wide.s32 	%rd43, %r5, 8;
	add.s64 	%rd44, %rd38, %rd43;
	ld.global.f64 	%fd8, [%rd44];
	fma.rn.f64 	%fd9, %fd7, %fd8, %fd6;
	cvta.to.global.u64 	%rd45, %rd77;
	add.s64 	%rd46, %rd45, %rd34;
	ld.global.f64 	%fd10, [%rd46];
	ld.global.f64 	%fd11, [%rd44+8];
	fma.rn.f64 	%fd12, %fd10, %fd11, %fd9;
	cvta.to.global.u64 	%rd47, %rd78;
	add.s64 	%rd48, %rd47, %rd34;
	ld.global.f64 	%fd13, [%rd48];
	mul.wide.s32 	%rd49, %r20, 8;
	add.s64 	%rd50, %rd38, %rd49;
	ld.global.f64 	%fd14, [%rd50];
	fma.rn.f64 	%fd15, %fd13, %fd14, %fd12;
	cvta.to.global.u64 	%rd51, %rd13;
	add.s64 	%rd52, %rd51, %rd34;
	ld.global.f64 	%fd16, [%rd52];
	ld.global.f64 	%fd17, [%rd50+8];
	fma.rn.f64 	%fd18, %fd16, %fd17, %fd15;
	cvta.to.global.u64 	%rd53, %rd12;
	add.s64 	%rd54, %rd53, %rd34;
	ld.global.f64 	%fd19, [%rd54];
	add.s64 	%rd55, %rd50, %rd43;
	ld.global.f64 	%fd20, [%rd55];
	fma.rn.f64 	%fd21, %fd19, %fd20, %fd18;
	cvta.to.global.u64 	%rd56, %rd14;
	add.s64 	%rd57, %rd56, %rd34;
	ld.global.f64 	%fd22, [%rd57];
	ld.global.f64 	%fd23, [%rd55+8];
	fma.rn.f64 	%fd24, %fd22, %fd23, %fd21;
	add.s64 	%rd58, %rd3, %rd34;
	st.global.f64 	[%rd58], %fd24;
	ld.global.f64 	%fd25, [%rd35];
	cvta.to.global.u64 	%rd59, %rd72;
	add.s64 	%rd60, %rd59, %rd37;
	ld.global.f64 	%fd26, [%rd60];
	ld.global.f64 	%fd27, [%rd40];
	ld.global.f64 	%fd28, [%rd60+8];
	mul.f64 	%fd29, %fd27, %fd28;
	fma.rn.f64 	%fd30, %fd25, %fd26, %fd29;
	ld.global.f64 	%fd31, [%rd42];
	add.s64 	%rd61, %rd60, %rd43;
	ld.global.f64 	%fd32, [%rd61];
	fma.rn.f64 	%fd33, %fd31, %fd32, %fd30;
	ld.global.f64 	%fd34, [%rd46];
	ld.global.f64 	%fd35, [%rd61+8];
	fma.rn.f64 	%fd36, %fd34, %fd35, %fd33;
	ld.global.f64 	%fd37, [%rd48];
	add.s64 	%rd62, %rd60, %rd49;
	ld.global.f64 	%fd38, [%rd62];
	fma.rn.f64 	%fd39, %fd37, %fd38, %fd36;
	ld.global.f64 	%fd40, [%rd52];
	ld.global.f64 	%fd41, [%rd62+8];
	fma.rn.f64 	%fd42, %fd40, %fd41, %fd39;
	ld.global.f64 	%fd43, [%rd54];
	add.s64 	%rd63, %rd62, %rd43;
	ld.global.f64 	%fd44, [%rd63];
	fma.rn.f64 	%fd45, %fd43, %fd44, %fd42;
	ld.global.f64 	%fd46, [%rd57];
	ld.global.f64 	%fd47, [%rd63+8];
	fma.rn.f64 	%fd48, %fd46, %fd47, %fd45;
	add.s64 	%rd64, %rd2, %rd34;
	st.global.f64 	[%rd64], %fd48;
	ld.global.f64 	%fd49, [%rd35];
	cvta.to.global.u64 	%rd65, %rd73;
	add.s64 	%rd66, %rd65, %rd37;
	ld.global.f64 	%fd50, [%rd66];
	ld.global.f64 	%fd51, [%rd40];
	ld.global.f64 	%fd52, [%rd66+8];
	mul.f64 	%fd53, %fd51, %fd52;
	fma.rn.f64 	%fd54, %fd49, %fd50, %fd53;
	ld.global.f64 	%fd55, [%rd42];
	add.s64 	%rd67, %rd66, %rd43;
	ld.global.f64 	%fd56, [%rd67];
	fma.rn.f64 	%fd57, %fd55, %fd56, %fd54;
	ld.global.f64 	%fd58, [%rd46];
	ld.global.f64 	%fd59, [%rd67+8];
	fma.rn.f64 	%fd60, %fd58, %fd59, %fd57;
	ld.global.f64 	%fd61, [%rd48];
	add.s64 	%rd68, %rd66, %rd49;
	ld.global.f64 	%fd62, [%rd68];
	fma.rn.f64 	%fd63, %fd61, %fd62, %fd60;
	ld.global.f64 	%fd64, [%rd52];
	ld.global.f64 	%fd65, [%rd68+8];
	fma.rn.f64 	%fd66, %fd64, %fd65, %fd63;
	ld.global.f64 	%fd67, [%rd54];
	add.s64 	%rd69, %rd68, %rd43;
	ld.global.f64 	%fd68, [%rd69];
	fma.rn.f64 	%fd69, %fd67, %fd68, %fd66;
	ld.global.f64 	%fd70, [%rd57];
	ld.global.f64 	%fd71, [%rd69+8];
	fma.rn.f64 	%fd72, %fd70, %fd71, %fd69;
	add.s64 	%rd70, %rd1, %rd34;
	st.global.f64 	[%rd70], %fd72;
	bra.uni 	$L__BB2_6;
$L__BB2_5:
	mul.wide.s32 	%rd28, %r1, 8;
	add.s64 	%rd29, %rd3, %rd28;
	mov.b64 	%rd30, 0;
	st.global.u64 	[%rd29], %rd30;
	add.s64 	%rd31, %rd2, %rd28;
	st.global.u64 	[%rd31], %rd30;
	add.s64 	%rd32, %rd1, %rd28;
	st.global.u64 	[%rd32], %rd30;
$L__BB2_6:
	ret;

}
	// .globl	mesh_to_particles_3d
.visible .entry mesh_to_particles_3d(
	.param .u32 mesh_to_particles_3d_param_0,
	.param .u64 .ptr .align 1 mesh_to_particles_3d_param_1,
	.param .u64 .ptr .align 1 mesh_to_particles_3d_param_2,
	.param .u32 mesh_to_particles_3d_param_3,
	.param .u32 mesh_to_particles_3d_param_4,
	.param .u32 mesh_to_particles_3d_param_5,
	.param .u64 .ptr .align 1 mesh_to_particles_3d_param_6,
	.param .u64 .ptr .align 1 mesh_to_particles_3d_param_7,
	.param .u64 .ptr .align 1 mesh_to_particles_3d_param_8,
	.param .u64 .ptr .align 1 mesh_to_particles_3d_param_9,
	.param .u64 .ptr .align 1 mesh_to_particles_3d_param_10,
	.param .u64 .ptr .align 1 mesh_to_particles_3d_param_11,
	.param .u64 .ptr .align 1 mesh_to_particles_3d_param_12,
	.param .u64 .ptr .align 1 mesh_to_particles_3d_param_13,
	.param .u64 .ptr .align 1 mesh_to_particles_3d_param_14,
	.param .u64 .ptr .align 1 mesh_to_particles_3d_param_15,
	.param .u64 .ptr .align 1 mesh_to_particles_3d_param_16
)
{
	.reg .pred 	%p<14>;
	.reg .b32 	%r<22>;
	.reg .b64 	%rd<53>;
	.reg .b64 	%fd<25>;

	ld.param.u32 	%r8, [mesh_to_particles_3d_param_0];
	ld.param.u64 	%rd11, [mesh_to_particles_3d_param_1];
	ld.param.u32 	%r5, [mesh_to_particles_3d_param_3];
	ld.param.u32 	%r6, [mesh_to_particles_3d_param_4];
	ld.param.u32 	%r7, [mesh_to_particles_3d_param_5];
	ld.param.u64 	%rd4, [mesh_to_particles_3d_param_7];
	ld.param.u64 	%rd5, [mesh_to_particles_3d_param_8];
	ld.param.u64 	%rd6, [mesh_to_particles_3d_param_9];
	ld.param.u64 	%rd7, [mesh_to_particles_3d_param_10];
	ld.param.u64 	%rd8, [mesh_to_particles_3d_param_11];
	ld.param.u64 	%rd9, [mesh_to_particles_3d_param_12];
	ld.param.u64 	%rd10, [mesh_to_particles_3d_param_13];
	ld.param.u64 	%rd12, [mesh_to_particles_3d_param_14];
	ld.param.u64 	%rd13, [mesh_to_particles_3d_param_15];
	ld.param.u64 	%rd14, [mesh_to_particles_3d_param_16];
	cvta.to.global.u64 	%rd1, %rd11;
	cvta.to.global.u64 	%rd15, %rd14;
	cvta.to.global.u64 	%rd16, %rd13;
	cvta.to.global.u64 	%rd17, %rd12;
	mov.u32 	%r9, %ctaid.x;
	mov.u32 	%r10, %ntid.x;
	mov.u32 	%r11, %ntid.y;
	mov.u32 	%r12, %tid.y;
	mov.u32 	%r13, %tid.x;
	mad.lo.s32 	%r14, %r11, %r9, %r12;
	mad.lo.s32 	%r1, %r14, %r10, %r13;
	mul.wide.s32 	%rd18, %r1, 4;
	add.s64 	%rd19, %rd17, %rd18;
	ld.global.u32 	%r2, [%rd19];
	add.s64 	%rd20, %rd16, %rd18;
	ld.global.u32 	%r3, [%rd20];
	add.s64 	%rd21, %rd15, %rd18;
	ld.global.u32 	%r4, [%rd21];
	setp.ge.s32 	%p3, %r1, %r8;
	@%p3 bra 	$L__BB3_6;
	or.b32  	%r15, %r3, %r2;
	add.s32 	%r16, %r5, -1;
	setp.ge.s32 	%p5, %r3, %r16;
	setp.lt.s32 	%p6, %r15, 0;
	mov.pred 	%p13, 0;
	or.pred  	%p7, %p6, %p5;
	@%p7 bra 	$L__BB3_3;
	add.s32 	%r17, %r6, -1;
	setp.lt.s32 	%p13, %r2, %r17;
$L__BB3_3:
	setp.lt.s32 	%p8, %r4, 0;
	not.pred 	%p9, %p13;
	or.pred  	%p10, %p9, %p8;
	add.s32 	%r18, %r7, -1;
	setp.ge.s32 	%p11, %r4, %r18;
	or.pred  	%p12, %p10, %p11;
	@%p12 bra 	$L__BB3_5;
	ld.param.u64 	%rd52, [mesh_to_particles_3d_param_6];
	ld.param.u64 	%rd51, [mesh_to_particles_3d_param_2];
	cvta.to.global.u64 	%rd25, %rd52;
	mul.wide.s32 	%rd26, %r1, 8;
	add.s64 	%rd27, %rd25, %rd26;
	ld.global.f64 	%fd1, [%rd27];
	mad.lo.s32 	%r19, %r2, %r5, %r3;
	mul.lo.s32 	%r20, %r6, %r5;
	mad.lo.s32 	%r21, %r20, %r4, %r19;
	cvta.to.global.u64 	%rd28, %rd51;
	mul.wide.s32 	%rd29, %r21, 8;
	add.s64 	%rd30, %rd28, %rd29;
	ld.global.f64 	%fd2, [%rd30];
	cvta.to.global.u64 	%rd31, %rd5;
	add.s64 	%rd32, %rd31, %rd26;
	ld.global.f64 	%fd3, [%rd32];
	ld.global.f64 	%fd4, [%rd30+8];
	mul.f64 	%fd5, %fd3, %fd4;
	fma.rn.f64 	%fd6, %fd1, %fd2, %fd5;
	cvta.to.global.u64 	%rd33, %rd4;
	add.s64 	%rd34, %rd33, %rd26;
	ld.global.f64 	%fd7, [%rd34];
	mul.wide.s32 	%rd35, %r5, 8;
	add.s64 	%rd36, %rd30, %rd35;
	ld.global.f64 	%fd8, [%rd36];
	fma.rn.f64 	%fd9, %fd7, %fd8, %fd6;
	cvta.to.global.u64 	%rd37, %rd6;
	add.s64 	%rd38, %rd37, %rd26;
	ld.global.f64 	%fd10, [%rd38];
	ld.global.f64 	%fd11, [%rd36+8];
	fma.rn.f64 	%fd12, %fd10, %fd11, %fd9;
	cvta.to.global.u64 	%rd39, %rd7;
	add.s64 	%rd40, %rd39, %rd26;
	ld.global.f64 	%fd13, [%rd40];
	mul.wide.s32 	%rd41, %r20, 8;
	add.s64 	%rd42, %rd30, %rd41;
	ld.global.f64 	%fd14, [%rd42];
	fma.rn.f64 	%fd15, %fd13, %fd14, %fd12;
	cvta.to.global.u64 	%rd43, %rd9;
	add.s64 	%rd44, %rd43, %rd26;
	ld.global.f64 	%fd16, [%rd44];
	ld.global.f64 	%fd17, [%rd42+8];
	fma.rn.f64 	%fd18, %fd16, %fd17, %fd15;
	cvta.to.global.u64 	%rd45, %rd8;
	add.s64 	%rd46, %rd45, %rd26;
	ld.global.f64 	%fd19, [%rd46];
	add.s64 	%rd47, %rd42, %rd35;
	ld.global.f64 	%fd20, [%rd47];
	fma.rn.f64 	%fd21, %fd19, %fd20, %fd18;
	cvta.to.global.u64 	%rd48, %rd10;
	add.s64 	%rd49, %rd48, %rd26;
	ld.global.f64 	%fd22, [%rd49];
	ld.global.f64 	%fd23, [%rd47+8];
	fma.rn.f64 	%fd24, %fd22, %fd23, %fd21;
	add.s64 	%rd50, %rd1, %rd26;
	st.global.f64 	[%rd50], %fd24;
	bra.uni 	$L__BB3_6;
$L__BB3_5:
	mul.wide.s32 	%rd22, %r1, 8;
	add.s64 	%rd23, %rd1, %rd22;
	mov.b64 	%rd24, 0;
	st.global.u64 	[%rd23], %rd24;
$L__BB3_6:
	ret;

}


// ===== COMPILED SASS (sm_100) =====

	.target	sm_100

	.elftype	@"ET_EXEC"


//--------------------- .note.nv.tkinfo           --------------------------
	.section	.note.nv.tkinfo,"",@"SHT_NOTE"
	.sectionflags	@"SHF_NOTE_NV_TKINFO"
	.tkinfo
        /*0018*/ 	.word	0x00000002
        /*0030*/ 	.string	""
        /*0030*/ 	.string	"ptxas"
        /*0030*/ 	.string	"Cuda compilation tools, release 13.0, V13.0.88"
        /*0030*/ 	.string	"Build cuda_13.0.r13.0/compiler.36424714_0"
        /*0030*/ 	.string	"-arch sm_100 -m 64 "



//--------------------- .note.nv.cuinfo           --------------------------
	.section	.note.nv.cuinfo,"",@"SHT_NOTE"
	.sectionflags	@"SHF_NOTE_NV_CUINFO"
        /*0018*/ 	.short	0x0002
        /*001a*/ 	.short	0x0064
        /*001c*/ 	.short	0x0082
	.zero		2


//--------------------- .nv.info                  --------------------------
	.section	.nv.info,"",@"SHT_CUDA_INFO"
	.align	4


	//----- nvinfo : EIATTR_REGCOUNT
	.align		4
        /*0000*/ 	.byte	0x04, 0x2f
        /*0002*/ 	.short	(.L_1 - .L_0)
	.align		4
.L_0:
        /*0004*/ 	.word	index@(mesh_to_particles_2d)
        /*0008*/ 	.word	0x0000001a


	//----- nvinfo : EIATTR_FRAME_SIZE
	.align		4
.L_1:
        /*000c*/ 	.byte	0x04, 0x11
        /*000e*/ 	.short	(.L_3 - .L_2)
	.align		4
.L_2:
        /*0010*/ 	.word	index@(mesh_to_particles_2d)
        /*0014*/ 	.word	0x00000000


	//----- nvinfo : EIATTR_REGCOUNT
	.align		4
.L_3:
        /*0018*/ 	.byte	0x04, 0x2f
        /*001a*/ 	.short	(.L_5 - .L_4)
	.align		4
.L_4:
        /*001c*/ 	.word	index@(field_to_particles_2d)
        /*0020*/ 	.word	0x00000020


	//----- nvinfo : EIATTR_FRAME_SIZE
	.align		4
.L_5:
        /*0024*/ 	.byte	0x04, 0x11
        /*0026*/ 	.short	(.L_7 - .L_6)
	.align		4
.L_6:
        /*0028*/ 	.word	index@(field_to_particles_2d)
        /*002c*/ 	.word	0x00000000


	//----- nvinfo : EIATTR_REGCOUNT
	.align		4
.L_7:
        /*0030*/ 	.byte	0x04, 0x2f
        /*0032*/ 	.short	(.L_9 - .L_8)
	.align		4
.L_8:
        /*0034*/ 	.word	index@(field_to_particles_3d)
        /*0038*/ 	.word	0x00000028


	//----- nvinfo : EIATTR_FRAME_SIZE
	.align		4
.L_9:
        /*003c*/ 	.byte	0x04, 0x11
        /*003e*/ 	.short	(.L_11 - .L_10)
	.align		4
.L_10:
        /*0040*/ 	.word	index@(field_to_particles_3d)
        /*0044*/ 	.word	0x00000000


	//----- nvinfo : EIATTR_REGCOUNT
	.align		4
.L_11:
        /*0048*/ 	.byte	0x04, 0x2f
        /*004a*/ 	.short	(.L_13 - .L_12)
	.align		4
.L_12:
        /*004c*/ 	.word	index@(mesh_to_particles_3d)
        /*0050*/ 	.word	0x00000020


	//----- nvinfo : EIATTR_FRAME_SIZE
	.align		4
.L_13:
        /*0054*/ 	.byte	0x04, 0x11
        /*0056*/ 	.short	(.L_15 - .L_14)
	.align		4
.L_14:
        /*0058*/ 	.word	index@(mesh_to_particles_3d)
        /*005c*/ 	.word	0x00000000


	//----- nvinfo : EIATTR_MIN_STACK_SIZE
	.align		4
.L_15:
        /*0060*/ 	.byte	0x04, 0x12
        /*0062*/ 	.short	(.L_17 - .L_16)
	.align		4
.L_16:
        /*0064*/ 	.word	index@(mesh_to_particles_3d)
        /*0068*/ 	.word	0x00000000


	//----- nvinfo : EIATTR_MIN_STACK_SIZE
	.align		4
.L_17:
        /*006c*/ 	.byte	0x04, 0x12
        /*006e*/ 	.short	(.L_19 - .L_18)
	.align		4
.L_18:
        /*0070*/ 	.word	index@(field_to_particles_3d)
        /*0074*/ 	.word	0x00000000


	//----- nvinfo : EIATTR_MIN_STACK_SIZE
	.align		4
.L_19:
        /*0078*/ 	.byte	0x04, 0x12
        /*007a*/ 	.short	(.L_21 - .L_20)
	.align		4
.L_20:
        /*007c*/ 	.word	index@(field_to_particles_2d)
        /*0080*/ 	.word	0x00000000


	//----- nvinfo : EIATTR_MIN_STACK_SIZE
	.align		4
.L_21:
        /*0084*/ 	.byte	0x04, 0x12
        /*0086*/ 	.short	(.L_23 - .L_22)
	.align		4
.L_22:
        /*0088*/ 	.word	index@(mesh_to_particles_2d)
        /*008c*/ 	.word	0x00000000
.L_23:


//--------------------- .nv.compat                --------------------------
	.section	.nv.compat,"",@"SHT_CUDA_COMPAT_INFO"
	.align	4
        /*0000*/ 	.byte	0x02, 0x09, 0x00, 0x00, 0x02, 0x02, 0x01, 0x00, 0x02, 0x05, 0x05, 0x00, 0x03, 0x07, 0x01, 0x01
        /*0010*/ 	.byte	0x02, 0x03, 0x00, 0x00, 0x02, 0x06, 0x01, 0x00, 0x04, 0x0b, 0x08, 0x00, 0x01, 0x00, 0x00, 0x00
        /*0020*/ 	.byte	0x00, 0x00, 0x00, 0x00


//--------------------- .nv.info.mesh_to_particles_3d --------------------------
	.section	.nv.info.mesh_to_particles_3d,"",@"SHT_CUDA_INFO"
	.sectionflags	@""
	.align	4


	//----- nvinfo : EIATTR_CUDA_API_VERSION
	.align		4
        /*0000*/ 	.byte	0x04, 0x37
        /*0002*/ 	.short	(.L_25 - .L_24)
.L_24:
        /*0004*/ 	.word	0x00000082


	//----- nvinfo : EIATTR_KPARAM_INFO
	.align		4
.L_25:
        /*0008*/ 	.byte	0x04, 0x17
        /*000a*/ 	.short	(.L_27 - .L_26)
.L_26:
        /*000c*/ 	.word	0x00000000
        /*0010*/ 	.short	0x0010
        /*0012*/ 	.short	0x0078
        /*0014*/ 	.byte	0x00, 0xf5, 0x21, 0x00


	//----- nvinfo : EIATTR_KPARAM_INFO
	.align		4
.L_27:
        /*0018*/ 	.byte	0x04, 0x17
        /*001a*/ 	.short	(.L_29 - .L_28)
.L_28:
        /*001c*/ 	.word	0x00000000
        /*0020*/ 	.short	0x000f
        /*0022*/ 	.short	0x0070
        /*0024*/ 	.byte	0x00, 0xf5, 0x21, 0x00


	//----- nvinfo : EIATTR_KPARAM_INFO
	.align		4
.L_29:
        /*0028*/ 	.byte	0x04, 0x17
        /*002a*/ 	.short	(.L_31 - .L_30)
.L_30:
        /*002c*/ 	.word	0x00000000
        /*0030*/ 	.short	0x000e
        /*0032*/ 	.short	0x0068
        /*0034*/ 	.byte	0x00, 0xf5, 0x21, 0x00


	//----- nvinfo : EIATTR_KPARAM_INFO
	.align		4
.L_31:
        /*0038*/ 	.byte	0x04, 0x17
        /*003a*/ 	.short	(.L_33 - .L_32)
.L_32:
        /*003c*/ 	.word	0x00000000
        /*0040*/ 	.short	0x000d
        /*0042*/ 	.short	0x0060
        /*0044*/ 	.byte	0x00, 0xf5, 0x21, 0x00


	//----- nvinfo : EIATTR_KPARAM_INFO
	.align		4
.L_33:
        /*0048*/ 	.byte	0x04, 0x17
        /*004a*/ 	.short	(.L_35 - .L_34)
.L_34:
        /*004c*/ 	.word	0x00000000
        /*0050*/ 	.short	0x000c
        /*0052*/ 	.short	0x0058
        /*0054*/ 	.byte	0x00, 0xf5, 0x21, 0x00


	//----- nvinfo : EIATTR_KPARAM_INFO
	.align		4
.L_35:
        /*0058*/ 	.byte	0x04, 0x17
        /*005a*/ 	.short	(.L_37 - .L_36)
.L_36:
        /*005c*/ 	.word	0x00000000
        /*0060*/ 	.short	0x000b
        /*0062*/ 	.short	0x0050
        /*0064*/ 	.byte	0x00, 0xf5, 0x21, 0x00


	//----- nvinfo : EIATTR_KPARAM_INFO
	.align		4
.L_37:
        /*0068*/ 	.byte	0x04, 0x17
        /*006a*/ 	.short	(.L_39 - .L_38)
.L_38:
        /*006c*/ 	.word	0x00000000
        /*0070*/ 	.short	0x000a
        /*0072*/ 	.short	0x0048
        /*0074*/ 	.byte	0x00, 0xf5, 0x21, 0x00


	//----- nvinfo : EIATTR_KPARAM_INFO
	.align		4
.L_39:
        /*0078*/ 	.byte	0x04, 0x17
        /*007a*/ 	.short	(.L_41 - .L_40)
.L_40:
        /*007c*/ 	.word	0x00000000
        /*0080*/ 	.short	0x0009
        /*0082*/ 	.short	0x0040
        /*0084*/ 	.byte	0x00, 0xf5, 0x21, 0x00


	//----- nvinfo : EIATTR_KPARAM_INFO
	.align		4
.L_41:
        /*0088*/ 	.byte	0x04, 0x17
        /*008a*/ 	.short	(.L_43 - .L_42)
.L_42:
        /*008c*/ 	.word	0x00000000
        /*0090*/ 	.short	0x0008
        /*0092*/ 	.short	0x0038
        /*0094*/ 	.byte	0x00, 0xf5, 0x21, 0x00


	//----- nvinfo : EIATTR_KPARAM_INFO
	.align		4
.L_43:
        /*0098*/ 	.byte	0x04, 0x17
        /*009a*/ 	.short	(.L_45 - .L_44)
.L_44:
        /*009c*/ 	.word	0x00000000
        /*00a0*/ 	.short	0x0007
        /*00a2*/ 	.short	0x0030
        /*00a4*/ 	.byte	0x00, 0xf5, 0x21, 0x00


	//----- nvinfo : EIATTR_KPARAM_INFO
	.align		4
.L_45:
        /*00a8*/ 	.byte	0x04, 0x17
        /*00aa*/ 	.short	(.L_47 - .L_46)
.L_46:
        /*00ac*/ 	.word	0x00000000
        /*00b0*/ 	.short	0x0006
        /*00b2*/ 	.short	0x0028
        /*00b4*/ 	.byte	0x00, 0xf5, 0x21, 0x00


	//----- nvinfo : EIATTR_KPARAM_INFO
	.align		4
.L_47:
        /*00b8*/ 	.byte	0x04, 0x17
        /*00ba*/ 	.short	(.L_49 - .L_48)
.L_48:
        /*00bc*/ 	.word	0x00000000
        /*00c0*/ 	.short	0x0005
        /*00c2*/ 	.short	0x0020
        /*00c4*/ 	.byte	0x00, 0xf0, 0x11, 0x00


	//----- nvinfo : EIATTR_KPARAM_INFO
	.align		4
.L_49:
        /*00c8*/ 	.byte	0x04, 0x17
        /*00ca*/ 	.short	(.L_51 - .L_50)
.L_50:
        /*00cc*/ 	.word	0x00000000
        /*00d0*/ 	.short	0x0004
        /*00d2*/ 	.short	0x001c
        /*00d4*/ 	.byte	0x00, 0xf0, 0x11, 0x00


	//----- nvinfo : EIATTR_KPARAM_INFO
	.align		4
.L_51:
        /*00d8*/ 	.byte	0x04, 0x17
        /*00da*/ 	.short	(.L_53 - .L_52)
.L_52:
        /*00dc*/ 	.word	0x00000000
        /*00e0*/ 	.short	0x0003
        /*00e2*/ 	.short	0x0018
        /*00e4*/ 	.byte	0x00, 0xf0, 0x11, 0x00


	//----- nvinfo : EIATTR_KPARAM_INFO
	.align		4
.L_53:
        /*00e8*/ 	.byte	0x04, 0x17
        /*00ea*/ 	.short	(.L_55 - .L_54)
.L_54:
        /*00ec*/ 	.word	0x00000000
        /*00f0*/ 	.short	0x0002
        /*00f2*/ 	.short	0x0010
        /*00f4*/ 	.byte	0x00, 0xf5, 0x21, 0x00


	//----- nvinfo : EIATTR_KPARAM_INFO
	.align		4
.L_55:
        /*00f8*/ 	.byte	0x04, 0x17
        /*00fa*/ 	.short	(.L_57 - .L_56)
.L_56:
        /*00fc*/ 	.word	0x00000000
        /*0100*/ 	.short	0x0001
        /*0102*/ 	.short	0x0008
        /*0104*/ 	.byte	0x00, 0xf5, 0x21, 0x00


	//----- nvinfo : EIATTR_KPARAM_INFO
	.align		4
.L_57:
        /*0108*/ 	.byte	0x04, 0x17
        /*010a*/ 	.short	(.L_59 - .L_58)
.L_58:
        /*010c*/ 	.word	0x00000000
        /*0110*/ 	.short	0x0000
        /*0112*/ 	.short	0x0000
        /*0114*/ 	.byte	0x00, 0xf0, 0x11, 0x00


	//----- nvinfo : EIATTR_SPARSE_MMA_MASK
	.align		4
.L_59:
        /*0118*/ 	.byte	0x03, 0x50
        /*011a*/ 	.short	0x0000


	//----- nvinfo : EIATTR_MAXREG_COUNT
	.align		4
        /*011c*/ 	.byte	0x03, 0x1b
        /*011e*/ 	.short	0x00ff


	//----- nvinfo : EIATTR_MERCURY_ISA_VERSION
	.align		4
        /*0120*/ 	.byte	0x03, 0x5f
        /*0122*/ 	.short	0x0101


	//----- nvinfo : EIATTR_VRC_CTA_INIT_COUNT
	.align		4
        /*0124*/ 	.byte	0x02, 0x4a
	.zero		1
	.zero		1


	//----- nvinfo : EIATTR_EXIT_INSTR_OFFSETS
	.align		4
        /*0128*/ 	.byte	0x04, 0x1c
        /*012a*/ 	.short	(.L_61 - .L_60)


	//   ....[0]....
.L_60:
        /*012c*/ 	.word	0x000000a0


	//   ....[1]....
        /*0130*/ 	.word	0x00000560


	//   ....[2]....
        /*0134*/ 	.word	0x000005a0


	//----- nvinfo : EIATTR_CRS_STACK_SIZE
	.align		4
.L_61:
        /*0138*/ 	.byte	0x04, 0x1e
        /*013a*/ 	.short	(.L_63 - .L_62)
.L_62:
        /*013c*/ 	.word	0x00000000


	//----- nvinfo : EIATTR_CBANK_PARAM_SIZE
	.align		4
.L_63:
        /*0140*/ 	.byte	0x03, 0x19
        /*0142*/ 	.short	0x0080


	//----- nvinfo : EIATTR_PARAM_CBANK
	.align		4
        /*0144*/ 	.byte	0x04, 0x0a
        /*0146*/ 	.short	(.L_65 - .L_64)
	.align		4
.L_64:
        /*0148*/ 	.word	index@(.nv.constant0.mesh_to_particles_3d)
        /*014c*/ 	.short	0x0380
        /*014e*/ 	.short	0x0080


	//----- nvinfo : EIATTR_SW_WAR
	.align		4
.L_65:
        /*0150*/ 	.byte	0x04, 0x36
        /*0152*/ 	.short	(.L_67 - .L_66)
.L_66:
        /*0154*/ 	.word	0x00000008
.L_67:


//--------------------- .nv.info.field_to_particles_3d --------------------------
	.section	.nv.info.field_to_particles_3d,"",@"SHT_CUDA_INFO"
	.sectionflags	@""
	.align	4


	//----- nvinfo : EIATTR_CUDA_API_VERSION
	.align		4
        /*0000*/ 	.byte	0x04, 0x37
        /*0002*/ 	.short	(.L_69 - .L_68)
.L_68:
        /*0004*/ 	.word	0x00000082


	//----- nvinfo : EIATTR_KPARAM_INFO
	.align		4
.L_69:
        /*0008*/ 	.byte	0x04, 0x17
        /*000a*/ 	.short	(.L_71 - .L_70)
.L_70:
        /*000c*/ 	.word	0x00000000
        /*0010*/ 	.short	0x0014
        /*0012*/ 	.short	0x0098
        /*0014*/ 	.byte	0x00, 0xf5, 0x21, 0x00


	//----- nvinfo : EIATTR_KPARAM_INFO
	.align		4
.L_71:
        /*0018*/ 	.byte	0x04, 0x17
        /*001a*/ 	.short	(.L_73 - .L_72)
.L_72:
        /*001c*/ 	.word	0x00000000
        /*0020*/ 	.short	0x0013
        /*0022*/ 	.short	0x0090
        /*0024*/ 	.byte	0x00, 0xf5, 0x21, 0x00


	//----- nvinfo : EIATTR_KPARAM_INFO
	.align		4
.L_73:
        /*0028*/ 	.byte	0x04, 0x17
        /*002a*/ 	.short	(.L_75 - .L_74)
.L_74:
        /*002c*/ 	.word	0x00000000
        /*0030*/ 	.short	0x0012
        /*0032*/ 	.short	0x0088
        /*0034*/ 	.byte	0x00, 0xf5, 0x21, 0x00


	//----- nvinfo : EIATTR_KPARAM_INFO
	.align		4
.L_75:
        /*0038*/ 	.byte	0x04, 0x17
        /*003a*/ 	.short	(.L_77 - .L_76)
.L_76:
        /*003c*/ 	.word	0x00000000
        /*0040*/ 	.short	0x0011
        /*0042*/ 	.short	0x0080
        /*0044*/ 	.byte	0x00, 0xf5, 0x21, 0x00


	//----- nvinfo : EIATTR_KPARAM_INFO
	.align		4
.L_77:
        /*0048*/ 	.byte	0x04, 0x17
        /*004a*/ 	.short	(.L_79 - .L_78)
.L_78:
        /*004c*/ 	.word	0x00000000
        /*0050*/ 	.short	0x0010
        /*0052*/ 	.short	0x0078
        /*0054*/ 	.byte	0x00, 0xf5, 0x21, 0x00


	//----- nvinfo : EIATTR_KPARAM_INFO
	.align		4
.L_79:
        /*0058*/ 	.byte	0x04, 0x17
        /*005a*/ 	.short	(.L_81 - .L_80)
.L_80:
        /*005c*/ 	.word	0x00000000
        /*0060*/ 	.short	0x000f
        /*0062*/ 	.short	0x0070
        /*0064*/ 	.byte	0x00, 0xf5, 0x21, 0x00


	//----- nvinfo : EIATTR_KPARAM_INFO
	.align		4
.L_81:
        /*0068*/ 	.byte	0x04, 0x17
        /*006a*/ 	.short	(.L_83 - .L_82)
.L_82:
        /*006c*/ 	.word	0x00000000
        /*0070*/ 	.short	0x000e
        /*0072*/ 	.short	0x0068
        /*0074*/ 	.byte	0x00, 0xf5, 0x21, 0x00


	//----- nvinfo : EIATTR_KPARAM_INFO
	.align		4
.L_83:
        /*0078*/ 	.byte	0x04, 0x17
        /*007a*/ 	.short	(.L_85 - .L_84)
.L_84:
        /*007c*/ 	.word	0x00000000
        /*0080*/ 	.short	0x000d
        /*0082*/ 	.short	0x0060
        /*0084*/ 	.byte	0x00, 0xf5, 0x21, 0x00


	//----- nvinfo : EIATTR_KPARAM_INFO
	.align		4
.L_85:
        /*0088*/ 	.byte	0x04, 0x17
        /*008a*/ 	.short	(.L_87 - .L_86)
.L_86:
        /*008c*/ 	.word	0x00000000
        /*0090*/ 	.short	0x000c
        /*0092*/ 	.short	0x0058
        /*0094*/ 	.byte	0x00, 0xf5, 0x21, 0x00


	//----- nvinfo : EIATTR_KPARAM_INFO
	.align		4
.L_87:
        /*0098*/ 	.byte	0x04, 0x17
        /*009a*/ 	.short	(.L_89 - .L_88)
.L_88:
        /*009c*/ 	.word	0x00000000
        /*00a0*/ 	.short	0x000b
        /*00a2*/ 	.short	0x0050
        /*00a4*/ 	.byte	0x00, 0xf5, 0x21, 0x00


	//----- nvinfo : EIATTR_KPARAM_INFO
	.align		4
.L_89:
        /*00a8*/ 	.byte	0x04, 0x17
        /*00aa*/ 	.short	(.L_91 - .L_90)
.L_90:
        /*00ac*/ 	.word	0x00000000
        /*00b0*/ 	.short	0x000a
        /*00b2*/ 	.short	0x0048
        /*00b4*/ 	.byte	0x00, 0xf5, 0x21, 0x00


	//----- nvinfo : EIATTR_KPARAM_INFO
	.align		4
.L_91:
        /*00b8*/ 	.byte	0x04, 0x17
        /*00ba*/ 	.short	(.L_93 - .L_92)
.L_92:
        /*00bc*/ 	.word	0x00000000
        /*00c0*/ 	.short	0x0009
        /*00c2*/ 	.short	0x0040
        /*00c4*/ 	.byte	0x00, 0xf0, 0x11, 0x00


	//----- nvinfo : EIATTR_KPARAM_INFO
	.align		4
.L_93:
        /*00c8*/ 	.byte	0x04, 0x17
        /*00ca*/ 	.short	(.L_95 - .L_94)
.L_94:
        /*00cc*/ 	.word	0x00000000
        /*00d0*/ 	.short	0x0008
        /*00d2*/ 	.short	0x003c
        /*00d4*/ 	.byte	0x00, 0xf0, 0x11, 0x00


	//----- nvinfo : EIATTR_KPARAM_INFO
	.align		4
.L_95:
        /*00d8*/ 	.byte	0x04, 0x17
        /*00da*/ 	.short	(.L_97 - .L_96)
.L_96:
        /*00dc*/ 	.word	0x00000000
        /*00e0*/ 	.short	0x0007
        /*00e2*/ 	.short	0x0038
        /*00e4*/ 	.byte	0x00, 0xf0, 0x11, 0x00


	//----- nvinfo : EIATTR_KPARAM_INFO
	.align		4
.L_97:
        /*00e8*/ 	.byte	0x04, 0x17
        /*00ea*/ 	.short	(.L_99 - .L_98)
.L_98:
        /*00ec*/ 	.word	0x00000000
        /*00f0*/ 	.short	0x0006
        /*00f2*/ 	.short	0x0030
        /*00f4*/ 	.byte	0x00, 0xf5, 0x21, 0x00


	//----- nvinfo : EIATTR_KPARAM_INFO
	.align		4
.L_99:
        /*00f8*/ 	.byte	0x04, 0x17
        /*00fa*/ 	.short	(.L_101 - .L_100)
.L_100:
        /*00fc*/ 	.word	0x00000000
        /*0100*/ 	.short	0x0005
        /*0102*/ 	.short	0x0028
        /*0104*/ 	.byte	0x00, 0xf5, 0x21, 0x00


	//----- nvinfo : EIATTR_KPARAM_INFO
	.align		4
.L_101:
        /*0108*/ 	.byte	0x04, 0x17
        /*010a*/ 	.short	(.L_103 - .L_102)
.L_102:
        /*010c*/ 	.word	0x00000000
        /*0110*/ 	.short	0x0004
        /*0112*/ 	.short	0x0020
        /*0114*/ 	.byte	0x00, 0xf5, 0x21, 0x00


	//----- nvinfo : EIATTR_KPARAM_INFO
	.align		4
.L_103:
        /*0118*/ 	.byte	0x04, 0x17
        /*011a*/ 	.short	(.L_105 - .L_104)
.L_104:
        /*011c*/ 	.word	0x00000000
        /*0120*/ 	.short	0x0003
        /*0122*/ 	.short	0x0018
        /*0124*/ 	.byte	0x00, 0xf5, 0x21, 0x00


	//----- nvinfo : EIATTR_KPARAM_INFO
	.align		4
.L_105:
        /*0128*/ 	.byte	0x04, 0x17
        /*012a*/ 	.short	(.L_107 - .L_106)
.L_106:
        /*012c*/ 	.word	0x00000000
        /*0130*/ 	.short	0x0002
        /*0132*/ 	.short	0x0010
        /*0134*/ 	.byte	0x00, 0xf5, 0x21, 0x00


	//----- nvinfo : EIATTR_KPARAM_INFO
	.align		4
.L_107:
        /*0138*/ 	.byte	0x04, 0x17
        /*013a*/ 	.short	(.L_109 - .L_108)
.L_108:
        /*013c*/ 	.word	0x00000000
        /*0140*/ 	.short	0x0001
        /*0142*/ 	.short	0x0008
        /*0144*/ 	.byte	0x00, 0xf5, 0x21, 0x00


	//----- nvinfo : EIATTR_KPARAM_INFO
	.align		4
.L_109:
        /*0148*/ 	.byte	0x04, 0x17
        /*014a*/ 	.short	(.L_111 - .L_110)
.L_110:
        /*014c*/ 	.word	0x00000000
        /*0150*/ 	.short	0x0000
        /*0152*/ 	.short	0x0000
        /*0154*/ 	.byte	0x00, 0xf0, 0x11, 0x00


	//----- nvinfo : EIATTR_SPARSE_MMA_MASK
	.align		4
.L_111:
        /*0158*/ 	.byte	0x03, 0x50
        /*015a*/ 	.short	0x0000


	//----- nvinfo : EIATTR_MAXREG_COUNT
	.align		4
        /*015c*/ 	.byte	0x03, 0x1b
        /*015e*/ 	.short	0x00ff


	//----- nvinfo : EIATTR_MERCURY_ISA_VERSION
	.align		4
        /*0160*/ 	.byte	0x03, 0x5f
        /*0162*/ 	.short	0x0101


	//----- nvinfo : EIATTR_VRC_CTA_INIT_COUNT
	.align		4
        /*0164*/ 	.byte	0x02, 0x4a
	.zero		1
	.zero		1


	//----- nvinfo : EIATTR_EXIT_INSTR_OFFSETS
	.align		4
        /*0168*/ 	.byte	0x04, 0x1c
        /*016a*/ 	.short	(.L_113 - .L_112)


	//   ....[0]....
.L_112:
        /*016c*/ 	.word	0x000000a0


	//   ....[1]....
        /*0170*/ 	.word	0x00000960


	//   ....[2]....
        /*0174*/ 	.word	0x00000a00


	//----- nvinfo : EIATTR_CRS_STACK_SIZE
	.align		4
.L_113:
        /*0178*/ 	.byte	0x04, 0x1e
        /*017a*/ 	.short	(.L_115 - .L_114)
.L_114:
        /*017c*/ 	.word	0x00000000


	//----- nvinfo : EIATTR_CBANK_PARAM_SIZE
	.align		4
.L_115:
        /*0180*/ 	.byte	0x03, 0x19
        /*0182*/ 	.short	0x00a0


	//----- nvinfo : EIATTR_PARAM_CBANK
	.align		4
        /*0184*/ 	.byte	0x04, 0x0a
        /*0186*/ 	.short	(.L_117 - .L_116)
	.align		4
.L_116:
        /*0188*/ 	.word	index@(.nv.constant0.field_to_particles_3d)
        /*018c*/ 	.short	0x0380
        /*018e*/ 	.short	0x00a0


	//----- nvinfo : EIATTR_SW_WAR
	.align		4
.L_117:
        /*0190*/ 	.byte	0x04, 0x36
        /*0192*/ 	.short	(.L_119 - .L_118)
.L_118:
        /*0194*/ 	.word	0x00000008
.L_119:


//--------------------- .nv.info.field_to_particles_2d --------------------------
	.section	.nv.info.field_to_particles_2d,"",@"SHT_CUDA_INFO"
	.sectionflags	@""
	.align	4


	//----- nvinfo : EIATTR_CUDA_API_VERSION
	.align		4
        /*0000*/ 	.byte	0x04, 0x37
        /*0002*/ 	.short	(.L_121 - .L_120)
.L_120:
        /*0004*/ 	.word	0x00000082


	//----- nvinfo : EIATTR_KPARAM_INFO
	.align		4
.L_121:
        /*0008*/ 	.byte	0x04, 0x17
        /*000a*/ 	.short	(.L_123 - .L_122)
.L_122:
        /*000c*/ 	.word	0x00000000
        /*0010*/ 	.short	0x000c
        /*0012*/ 	.short	0x0058
        /*0014*/ 	.byte	0x00, 0xf5, 0x21, 0x00


	//----- nvinfo : EIATTR_KPARAM_INFO
	.align		4
.L_123:
        /*0018*/ 	.byte	0x04, 0x17
        /*001a*/ 	.short	(.L_125 - .L_124)
.L_124:
        /*001c*/ 	.word	0x00000000
        /*0020*/ 	.short	0x000b
        /*0022*/ 	.short	0x0050
        /*0024*/ 	.byte	0x00, 0xf5, 0x21, 0x00


	//----- nvinfo : EIATTR_KPARAM_INFO
	.align		4
.L_125:
        /*0028*/ 	.byte	0x04, 0x17
        /*002a*/ 	.short	(.L_127 - .L_126)
.L_126:
        /*002c*/ 	.word	0x00000000
        /*0030*/ 	.short	0x000a
        /*0032*/ 	.short	0x0048
        /*0034*/ 	.byte	0x00, 0xf5, 0x21, 0x00


	//----- nvinfo : EIATTR_KPARAM_INFO
	.align		4
.L_127:
        /*0038*/ 	.byte	0x04, 0x17
        /*003a*/ 	.short	(.L_129 - .L_128)
.L_128:
        /*003c*/ 	.word	0x00000000
        /*0040*/ 	.short	0x0009
        /*0042*/ 	.short	0x0040
        /*0044*/ 	.byte	0x00, 0xf5, 0x21, 0x00


	//----- nvinfo : EIATTR_KPARAM_INFO
	.align		4
.L_129:
        /*0048*/ 	.byte	0x04, 0x17
        /*004a*/ 	.short	(.L_131 - .L_130)
.L_130:
        /*004c*/ 	.word	0x00000000
        /*0050*/ 	.short	0x0008
        /*0052*/ 	.short	0x0038
        /*0054*/ 	.byte	0x00, 0xf5, 0x21, 0x00


	//----- nvinfo : EIATTR_KPARAM_INFO
	.align		4
.L_131:
        /*0058*/ 	.byte	0x04, 0x17
        /*005a*/ 	.short	(.L_133 - .L_132)
.L_132:
        /*005c*/ 	.word	0x00000000
        /*0060*/ 	.short	0x0007
        /*0062*/ 	.short	0x0030
        /*0064*/ 	.byte	0x00, 0xf5, 0x21, 0x00


	//----- nvinfo : EIATTR_KPARAM_INFO
	.align		4
.L_133:
        /*0068*/ 	.byte	0x04, 0x17
        /*006a*/ 	.short	(.L_135 - .L_134)
.L_134:
        /*006c*/ 	.word	0x00000000
        /*0070*/ 	.short	0x0006
        /*0072*/ 	.short	0x002c
        /*0074*/ 	.byte	0x00, 0xf0, 0x11, 0x00


	//----- nvinfo : EIATTR_KPARAM_INFO
	.align		4
.L_135:
        /*0078*/ 	.byte	0x04, 0x17
        /*007a*/ 	.short	(.L_137 - .L_136)
.L_136:
        /*007c*/ 	.word	0x00000000
        /*0080*/ 	.short	0x0005
        /*0082*/ 	.short	0x0028
        /*0084*/ 	.byte	0x00, 0xf0, 0x11, 0x00


	//----- nvinfo : EIATTR_KPARAM_INFO
	.align		4
.L_137:
        /*0088*/ 	.byte	0x04, 0x17
        /*008a*/ 	.short	(.L_139 - .L_138)
.L_138:
        /*008c*/ 	.word	0x00000000
        /*0090*/ 	.short	0x0004
        /*0092*/ 	.short	0x0020
        /*0094*/ 	.byte	0x00, 0xf5, 0x21, 0x00


	//----- nvinfo : EIATTR_KPARAM_INFO
	.align		4
.L_139:
        /*0098*/ 	.byte	0x04, 0x17
        /*009a*/ 	.short	(.L_141 - .L_140)
.L_140:
        /*009c*/ 	.word	0x00000000
        /*00a0*/ 	.short	0x0003
        /*00a2*/ 	.short	0x0018
        /*00a4*/ 	.byte	0x00, 0xf5, 0x21, 0x00


	//----- nvinfo : EIATTR_KPARAM_INFO
	.align		4
.L_141:
        /*00a8*/ 	.byte	0x04, 0x17
        /*00aa*/ 	.short	(.L_143 - .L_142)
.L_142:
        /*00ac*/ 	.word	0x00000000
        /*00b0*/ 	.short	0x0002
        /*00b2*/ 	.short	0x0010
        /*00b4*/ 	.byte	0x00, 0xf5, 0x21, 0x00


	//----- nvinfo : EIATTR_KPARAM_INFO
	.align		4
.L_143:
        /*00b8*/ 	.byte	0x04, 0x17
        /*00ba*/ 	.short	(.L_145 - .L_144)
.L_144:
        /*00bc*/ 	.word	0x00000000
        /*00c0*/ 	.short	0x0001
        /*00c2*/ 	.short	0x0008
        /*00c4*/ 	.byte	0x00, 0xf5, 0x21, 0x00


	//----- nvinfo : EIATTR_KPARAM_INFO
	.align		4
.L_145:
        /*00c8*/ 	.byte	0x04, 0x17
        /*00ca*/ 	.short	(.L_147 - .L_146)
.L_146:
        /*00cc*/ 	.word	0x00000000
        /*00d0*/ 	.short	0x0000
        /*00d2*/ 	.short	0x0000
        /*00d4*/ 	.byte	0x00, 0xf0, 0x11, 0x00


	//----- nvinfo : EIATTR_SPARSE_MMA_MASK
	.align		4
.L_147:
        /*00d8*/ 	.byte	0x03, 0x50
        /*00da*/ 	.short	0x0000


	//----- nvinfo : EIATTR_MAXREG_COUNT
	.align		4
        /*00dc*/ 	.byte	0x03, 0x1b
        /*00de*/ 	.short	0x00ff


	//----- nvinfo : EIATTR_MERCURY_ISA_VERSION
	.align		4
        /*00e0*/ 	.byte	0x03, 0x5f
        /*00e2*/ 	.short	0x0101


	//----- nvinfo : EIATTR_VRC_CTA_INIT_COUNT
	.align		4
        /*00e4*/ 	.byte	0x02, 0x4a
	.zero		1
	.zero		1


	//----- nvinfo : EIATTR_EXIT_INSTR_OFFSETS
	.align		4
        /*00e8*/ 	.byte	0x04, 0x1c
        /*00ea*/ 	.short	(.L_149 - .L_148)


	//   ....[0]....
.L_148:
        /*00ec*/ 	.word	0x000000a0


	//   ....[1]....
        /*00f0*/ 	.word	0x00000470


	//   ....[2]....
        /*00f4*/ 	.word	0x000004e0


	//----- nvinfo : EIATTR_CRS_STACK_SIZE
	.align		4
.L_149:
        /*00f8*/ 	.byte	0x04, 0x1e
        /*00fa*/ 	.short	(.L_151 - .L_150)
.L_150:
        /*00fc*/ 	.word	0x00000000


	//----- nvinfo : EIATTR_CBANK_PARAM_SIZE
	.align		4
.L_151:
        /*0100*/ 	.byte	0x03, 0x19
        /*0102*/ 	.short	0x0060


	//----- nvinfo : EIATTR_PARAM_CBANK
	.align		4
        /*0104*/ 	.byte	0x04, 0x0a
        /*0106*/ 	.short	(.L_153 - .L_152)
	.align		4
.L_152:
        /*0108*/ 	.word	index@(.nv.constant0.field_to_particles_2d)
        /*010c*/ 	.short	0x0380
        /*010e*/ 	.short	0x0060


	//----- nvinfo : EIATTR_SW_WAR
	.align		4
.L_153:
        /*0110*/ 	.byte	0x04, 0x36
        /*0112*/ 	.short	(.L_155 - .L_154)
.L_154:
        /*0114*/ 	.word	0x00000008
.L_155:


//--------------------- .nv.info.mesh_to_particles_2d --------------------------
	.section	.nv.info.mesh_to_particles_2d,"",@"SHT_CUDA_INFO"
	.sectionflags	@""
	.align	4


	//----- nvinfo : EIATTR_CUDA_API_VERSION
	.align		4
        /*0000*/ 	.byte	0x04, 0x37
        /*0002*/ 	.short	(.L_157 - .L_156)
.L_156:
        /*0004*/ 	.word	0x00000082


	//----- nvinfo : EIATTR_KPARAM_INFO
	.align		4
.L_157:
        /*0008*/ 	.byte	0x04, 0x17
        /*000a*/ 	.short	(.L_159 - .L_158)
.L_158:
        /*000c*/ 	.word	0x00000000
        /*0010*/ 	.short	0x000a
        /*0012*/ 	.short	0x0048
        /*0014*/ 	.byte	0x00, 0xf5, 0x21, 0x00


	//----- nvinfo : EIATTR_KPARAM_INFO
	.align		4
.L_159:
        /*0018*/ 	.byte	0x04, 0x17
        /*001a*/ 	.short	(.L_161 - .L_160)
.L_160:
        /*001c*/ 	.word	0x00000000
        /*0020*/ 	.short	0x0009
        /*0022*/ 	.short	0x0040
        /*0024*/ 	.byte	0x00, 0xf5, 0x21, 0x00


	//----- nvinfo : EIATTR_KPARAM_INFO
	.align		4
.L_161:
        /*0028*/ 	.byte	0x04, 0x17
        /*002a*/ 	.short	(.L_163 - .L_162)
.L_162:
        /*002c*/ 	.word	0x00000000
        /*0030*/ 	.short	0x0008
        /*0032*/ 	.short	0x0038
        /*0034*/ 	.byte	0x00, 0xf5, 0x21, 0x00


	//----- nvinfo : EIATTR_KPARAM_INFO
	.align		4
.L_163:
        /*0038*/ 	.byte	0x04, 0x17
        /*003a*/ 	.short	(.L_165 - .L_164)
.L_164:
        /*003c*/ 	.word	0x00000000
        /*0040*/ 	.short	0x0007
        /*0042*/ 	.short	0x0030
        /*0044*/ 	.byte	0x00, 0xf5, 0x21, 0x00


	//----- nvinfo : EIATTR_KPARAM_INFO
	.align		4
.L_165:
        /*0048*/ 	.byte	0x04, 0x17
        /*004a*/ 	.short	(.L_167 - .L_166)
.L_166:
        /*004c*/ 	.word	0x00000000
        /*0050*/ 	.short	0x0006
        /*0052*/ 	.short	0x0028
        /*0054*/ 	.byte	0x00, 0xf5, 0x21, 0x00


	//----- nvinfo : EIATTR_KPARAM_INFO
	.align		4
.L_167:
        /*0058*/ 	.byte	0x04, 0x17
        /*005a*/ 	.short	(.L_169 - .L_168)
.L_168:
        /*005c*/ 	.word	0x00000000
        /*0060*/ 	.short	0x0005
        /*0062*/ 	.short	0x0020
        /*0064*/ 	.byte	0x00, 0xf5, 0x21, 0x00


	//----- nvinfo : EIATTR_KPARAM_INFO
	.align		4
.L_169:
        /*0068*/ 	.byte	0x04, 0x17
        /*006a*/ 	.short	(.L_171 - .L_170)
.L_170:
        /*006c*/ 	.word	0x00000000
        /*0070*/ 	.short	0x0004
        /*0072*/ 	.short	0x001c
        /*0074*/ 	.byte	0x00, 0xf0, 0x11, 0x00


	//----- nvinfo : EIATTR_KPARAM_INFO
	.align		4
.L_171:
        /*0078*/ 	.byte	0x04, 0x17
        /*007a*/ 	.short	(.L_173 - .L_172)
.L_172:
        /*007c*/ 	.word	0x00000000
        /*0080*/ 	.short	0x0003
        /*0082*/ 	.short	0x0018
        /*0084*/ 	.byte	0x00, 0xf0, 0x11, 0x00


	//----- nvinfo : EIATTR_KPARAM_INFO
	.align		4
.L_173:
        /*0088*/ 	.byte	0x04, 0x17
        /*008a*/ 	.short	(.L_175 - .L_174)
.L_174:
        /*008c*/ 	.word	0x00000000
        /*0090*/ 	.short	0x0002
        /*0092*/ 	.short	0x0010
        /*0094*/ 	.byte	0x00, 0xf5, 0x21, 0x00


	//----- nvinfo : EIATTR_KPARAM_INFO
	.align		4
.L_175:
        /*0098*/ 	.byte	0x04, 0x17
        /*009a*/ 	.short	(.L_177 - .L_176)
.L_176:
        /*009c*/ 	.word	0x00000000
        /*00a0*/ 	.short	0x0001
        /*00a2*/ 	.short	0x0008
        /*00a4*/ 	.byte	0x00, 0xf5, 0x21, 0x00


	//----- nvinfo : EIATTR_KPARAM_INFO
	.align		4
.L_177:
        /*00a8*/ 	.byte	0x04, 0x17
        /*00aa*/ 	.short	(.L_179 - .L_178)
.L_178:
        /*00ac*/ 	.word	0x00000000
        /*00b0*/ 	.short	0x0000
        /*00b2*/ 	.short	0x0000
        /*00b4*/ 	.byte	0x00, 0xf0, 0x11, 0x00


	//----- nvinfo : EIATTR_SPARSE_MMA_MASK
	.align		4
.L_179:
        /*00b8*/ 	.byte	0x03, 0x50
        /*00ba*/ 	.short	0x0000


	//----- nvinfo : EIATTR_MAXREG_COUNT
	.align		4
        /*00bc*/ 	.byte	0x03, 0x1b
        /*00be*/ 	.short	0x00ff


	//----- nvinfo : EIATTR_MERCURY_ISA_VERSION
	.align		4
        /*00c0*/ 	.byte	0x03, 0x5f
        /*00c2*/ 	.short	0x0101


	//----- nvinfo : EIATTR_VRC_CTA_INIT_COUNT
	.align		4
        /*00c4*/ 	.byte	0x02, 0x4a
	.zero		1
	.zero		1


	//----- nvinfo : EIATTR_EXIT_INSTR_OFFSETS
	.align		4
        /*00c8*/ 	.byte	0x04, 0x1c
        /*00ca*/ 	.short	(.L_181 - .L_180)


	//   ....[0]....
.L_180:
        /*00cc*/ 	.word	0x000000a0


	//   ....[1]....
        /*00d0*/ 	.word	0x00000350


	//   ....[2]....
        /*00d4*/ 	.word	0x00000390


	//----- nvinfo : EIATTR_CRS_STACK_SIZE
	.align		4
.L_181:
        /*00d8*/ 	.byte	0x04, 0x1e
        /*00da*/ 	.short	(.L_183 - .L_182)
.L_182:
        /*00dc*/ 	.word	0x00000000


	//----- nvinfo : EIATTR_CBANK_PARAM_SIZE
	.align		4
.L_183:
        /*00e0*/ 	.byte	0x03, 0x19
        /*00e2*/ 	.short	0x0050


	//----- nvinfo : EIATTR_PARAM_CBANK
	.align		4
        /*00e4*/ 	.byte	0x04, 0x0a
        /*00e6*/ 	.short	(.L_185 - .L_184)
	.align		4
.L_184:
        /*00e8*/ 	.word	index@(.nv.constant0.mesh_to_particles_2d)
        /*00ec*/ 	.short	0x0380
        /*00ee*/ 	.short	0x0050


	//----- nvinfo : EIATTR_SW_WAR
	.align		4
.L_185:
        /*00f0*/ 	.byte	0x04, 0x36
        /*00f2*/ 	.short	(.L_187 - .L_186)
.L_186:
        /*00f4*/ 	.word	0x00000008
.L_187:


//--------------------- .nv.callgraph             --------------------------
	.section	.nv.callgraph,"",@"SHT_CUDA_CALLGRAPH"
	.align	4
	.sectionentsize	8
	.align		4
        /*0000*/ 	.word	0x00000000
	.align		4
        /*0004*/ 	.word	0xffffffff
	.align		4
        /*0008*/ 	.word	0x00000000
	.align		4
        /*000c*/ 	.word	0xfffffffe
	.align		4
        /*0010*/ 	.word	0x00000000
	.align		4
        /*0014*/ 	.word	0xfffffffd
	.align		4
        /*0018*/ 	.word	0x00000000
	.align		4
        /*001c*/ 	.word	0xfffffffc


//--------------------- .text.mesh_to_particles_3d --------------------------
	.section	.text.mesh_to_particles_3d,"ax",@progbits
	.align	128
        .global         mesh_to_particles_3d
        .type           mesh_to_particles_3d,@function
        .size           mesh_to_particles_3d,(.L_x_8 - mesh_to_particles_3d)
        .other          mesh_to_particles_3d,@"STO_CUDA_ENTRY STV_DEFAULT"
mesh_to_particles_3d:
.text.mesh_to_particles_3d:
[----:B------:R-:W-:Y:S01]  /*0000*/  LDC R1, c[0x0][0x37c] ;  /* 0x0000df00ff017b82 */ /* 0x000fe20000000800 */
[----:B------:R-:W0:Y:S01]  /*0010*/  S2R R0, SR_TID.Y ;  /* 0x0000000000007919 */ /* 0x000e220000002200 */
[----:B------:R-:W1:Y:S06]  /*0020*/  LDCU UR5, c[0x0][0x360] ;  /* 0x00006c00ff0577ac */ /* 0x000e6c0008000800 */
[----:B------:R-:W0:Y:S01]  /*0030*/  S2UR UR4, SR_CTAID.X ;  /* 0x00000000000479c3 */ /* 0x000e220000002500 */
[----:B------:R-:W1:Y:S01]  /*0040*/  S2R R2, SR_TID.X ;  /* 0x0000000000027919 */ /* 0x000e620000002100 */
[----:B------:R-:W2:Y:S06]  /*0050*/  LDCU UR6, c[0x0][0x380] ;  /* 0x00007000ff0677ac */ /* 0x000eac0008000800 */
[----:B------:R-:W0:Y:S02]  /*0060*/  LDC R17, c[0x0][0x364] ;  /* 0x0000d900ff117b82 */ /* 0x000e240000000800 */
[----:B0-----:R-:W-:-:S04]  /*0070*/  IMAD R17, R17, UR4, R0 ;  /* 0x0000000411117c24 */ /* 0x001fc8000f8e0200 */
[----:B-1----:R-:W-:-:S05]  /*0080*/  IMAD R17, R17, UR5, R2 ;  /* 0x0000000511117c24 */ /* 0x002fca000f8e0202 */
[----:B--2---:R-:W-:-:S13]  /*0090*/  ISETP.GE.AND P0, PT, R17, UR6, PT ;  /* 0x0000000611007c0c */ /* 0x004fda000bf06270 */
[----:B------:R-:W-:Y:S05]  /*00a0*/  @P0 EXIT ;  /* 0x000000000000094d */ /* 0x000fea0003800000 */
[----:B------:R-:W0:Y:S01]  /*00b0*/  LDC.64 R4, c[0x0][0x3f0] ;  /* 0x0000fc00ff047b82 */ /* 0x000e220000000a00 */
[----:B------:R-:W1:Y:S01]  /*00c0*/  LDCU.64 UR6, c[0x0][0x358] ;  /* 0x00006b00ff0677ac */ /* 0x000e620008000a00 */
[----:B------:R-:W2:Y:S06]  /*00d0*/  LDCU UR4, c[0x0][0x3a0] ;  /* 0x00007400ff0477ac */ /* 0x000eac0008000800 */
[----:B------:R-:W3:Y:S08]  /*00e0*/  LDC.64 R2, c[0x0][0x3e8] ;  /* 0x0000fa00ff027b82 */ /* 0x000ef00000000a00 */
[----:B------:R-:W4:Y:S01]  /*00f0*/  LDC.64 R6, c[0x0][0x3f8] ;  /* 0x0000fe00ff067b82 */ /* 0x000f220000000a00 */
[----:B0-----:R-:W-:-:S07]  /*0100*/  IMAD.WIDE R4, R17, 0x4, R4 ;  /* 0x0000000411047825 */ /* 0x001fce00078e0204 */
[----:B------:R-:W0:Y:S01]  /*0110*/  LDC R21, c[0x0][0x398] ;  /* 0x0000e600ff157b82 */ /* 0x000e220000000800 */
[----:B-1----:R-:W5:Y:S01]  /*0120*/  LDG.E R9, desc[UR6][R4.64] ;  /* 0x0000000604097981 */ /* 0x002f62000c1e1900 */
[----:B---3--:R-:W-:-:S06]  /*0130*/  IMAD.WIDE R2, R17, 0x4, R2 ;  /* 0x0000000411027825 */ /* 0x008fcc00078e0202 */
[----:B------:R-:W3:Y:S01]  /*0140*/  LDG.E R2, desc[UR6][R2.64] ;  /* 0x0000000602027981 */ /* 0x000ee2000c1e1900 */
[----:B----4-:R-:W-:-:S05]  /*0150*/  IMAD.WIDE R6, R17, 0x4, R6 ;  /* 0x0000000411067825 */ /* 0x010fca00078e0206 */
[----:B------:R-:W4:Y:S01]  /*0160*/  LDG.E R0, desc[UR6][R6.64] ;  /* 0x0000000606007981 */ /* 0x000f22000c1e1900 */
[----:B0-----:R-:W-:Y:S01]  /*0170*/  IADD3 R8, PT, PT, R21, -0x1, RZ ;  /* 0xffffffff15087810 */ /* 0x001fe20007ffe0ff */
[----:B--2---:R-:W-:-:S03]  /*0180*/  UIADD3 UR4, UPT, UPT, UR4, -0x1, URZ ;  /* 0xffffffff04047890 */ /* 0x004fc6000fffe0ff */
[C---:B-----5:R-:W-:Y:S02]  /*0190*/  ISETP.GE.AND P0, PT, R9.reuse, R8, PT ;  /* 0x000000080900720c */ /* 0x060fe40003f06270 */
[----:B---3--:R-:W-:-:S04]  /*01a0*/  LOP3.LUT R8, R9, R2, RZ, 0xfc, !PT ;  /* 0x0000000209087212 */ /* 0x008fc800078efcff */
[----:B------:R-:W-:-:S13]  /*01b0*/  ISETP.LT.OR P0, PT, R8, RZ, P0 ;  /* 0x000000ff0800720c */ /* 0x000fda0000701670 */
[----:B------:R-:W0:Y:S02]  /*01c0*/  @!P0 LDC R8, c[0x0][0x39c] ;  /* 0x0000e700ff088b82 */ /* 0x000e240000000800 */
[----:B0-----:R-:W-:-:S04]  /*01d0*/  @!P0 IADD3 R3, PT, PT, R8, -0x1, RZ ;  /* 0xffffffff08038810 */ /* 0x001fc80007ffe0ff */
[----:B------:R-:W-:-:S04]  /*01e0*/  ISETP.LT.AND P0, PT, R2, R3, !P0 ;  /* 0x000000030200720c */ /* 0x000fc80004701270 */
[----:B----4-:R-:W-:-:S04]  /*01f0*/  ISETP.LT.OR P0, PT, R0, RZ, !P0 ;  /* 0x000000ff0000720c */ /* 0x010fc80004701670 */
[----:B------:R-:W-:-:S13]  /*0200*/  ISETP.GE.OR P0, PT, R0, UR4, P0 ;  /* 0x0000000400007c0c */ /* 0x000fda0008706670 */
[----:B------:R-:W-:Y:S05]  /*0210*/  @P0 BRA `(.L_x_0) ;  /* 0x0000000000d40947 */ /* 0x000fea0003800000 */
[----:B------:R-:W0:Y:S01]  /*0220*/  LDCU UR4, c[0x0][0x39c] ;  /* 0x00007380ff0477ac */ /* 0x000e220008000800 */
[----:B------:R-:W1:Y:S01]  /*0230*/  LDC.64 R28, c[0x0][0x3b8] ;  /* 0x0000ee00ff1c7b82 */ /* 0x000e620000000a00 */
[----:B------:R-:W-:-:S07]  /*0240*/  IMAD R2, R2, R21, R9 ;  /* 0x0000001502027224 */ /* 0x000fce00078e0209 */
[----:B------:R-:W2:Y:S08]  /*0250*/  LDC.64 R4, c[0x0][0x390] ;  /* 0x0000e400ff047b82 */ /* 0x000eb00000000a00 */
[----:B------:R-:W3:Y:S01]  /*0260*/  LDC.64 R6, c[0x0][0x3a8] ;  /* 0x0000ea00ff067b82 */ /* 0x000ee20000000a00 */
[----:B0-----:R-:W-:-:S04]  /*0270*/  IMAD R19, R21, UR4, RZ ;  /* 0x0000000415137c24 */ /* 0x001fc8000f8e02ff */
[----:B------:R-:W-:Y:S02]  /*0280*/  IMAD R3, R0, R19, R2 ;  /* 0x0000001300037224 */ /* 0x000fe400078e0202 */
[----:B-1----:R-:W-:Y:S01]  /*0290*/  IMAD.WIDE R28, R17, 0x8, R28 ;  /* 0x00000008111c7825 */ /* 0x002fe200078e021c */
[----:B------:R-:W0:Y:S05]  /*02a0*/  LDC.64 R12, c[0x0][0x3b0] ;  /* 0x0000ec00ff0c7b82 */ /* 0x000e2a0000000a00 */
[----:B------:R-:W4:Y:S01]  /*02b0*/  LDG.E.64 R28, desc[UR6][R28.64] ;  /* 0x000000061c1c7981 */ /* 0x000f22000c1e1b00 */
[----:B--2---:R-:W-:Y:S02]  /*02c0*/  IMAD.WIDE R4, R3, 0x8, R4 ;  /* 0x0000000803047825 */ /* 0x004fe400078e0204 */
[----:B------:R-:W1:Y:S03]  /*02d0*/  LDC.64 R24, c[0x0][0x3c0] ;  /* 0x0000f000ff187b82 */ /* 0x000e660000000a00 */
[----:B------:R-:W4:Y:S01]  /*02e0*/  LDG.E.64 R2, desc[UR6][R4.64+0x8] ;  /* 0x0000080604027981 */ /* 0x000f22000c1e1b00 */
[----:B---3--:R-:W-:-:S04]  /*02f0*/  IMAD.WIDE R26, R17, 0x8, R6 ;  /* 0x00000008111a7825 */ /* 0x008fc800078e0206 */
[----:B------:R-:W2:Y:S01]  /*0300*/  LDC.64 R14, c[0x0][0x3c8] ;  /* 0x0000f200ff0e7b82 */ /* 0x000ea20000000a00 */
[----:B------:R-:W3:Y:S04]  /*0310*/  LDG.E.64 R6, desc[UR6][R4.64] ;  /* 0x0000000604067981 */ /* 0x000ee8000c1e1b00 */
[----:B------:R-:W3:Y:S01]  /*0320*/  LDG.E.64 R26, desc[UR6][R26.64] ;  /* 0x000000061a1a7981 */ /* 0x000ee2000c1e1b00 */
[----:B------:R-:W-:Y:S02]  /*0330*/  IMAD.WIDE R22, R21, 0x8, R4 ;  /* 0x0000000815167825 */ /* 0x000fe400078e0204 */
[----:B------:R-:W5:Y:S02]  /*0340*/  LDC.64 R10, c[0x0][0x3d8] ;  /* 0x0000f600ff0a7b82 */ /* 0x000f640000000a00 */
[C---:B0-----:R-:W-:Y:S01]  /*0350*/  IMAD.WIDE R12, R17.reuse, 0x8, R12 ;  /* 0x00000008110c7825 */ /* 0x041fe200078e020c */
[----:B------:R-:W3:Y:S05]  /*0360*/  LDG.E.64 R8, desc[UR6][R22.64] ;  /* 0x0000000616087981 */ /* 0x000eea000c1e1b00 */
[----:B------:R-:W3:Y:S01]  /*0370*/  LDG.E.64 R12, desc[UR6][R12.64] ;  /* 0x000000060c0c7981 */ /* 0x000ee2000c1e1b00 */
[----:B-1----:R-:W-:-:S06]  /*0380*/  IMAD.WIDE R24, R17, 0x8, R24 ;  /* 0x0000000811187825 */ /* 0x002fcc00078e0218 */
[----:B------:R-:W3:Y:S01]  /*0390*/  LDG.E.64 R24, desc[UR6][R24.64] ;  /* 0x0000000618187981 */ /* 0x000ee2000c1e1b00 */
[----:B--2---:R-:W-:-:S04]  /*03a0*/  IMAD.WIDE R14, R17, 0x8, R14 ;  /* 0x00000008110e7825 */ /* 0x004fc800078e020e */
[----:B------:R-:W-:Y:S02]  /*03b0*/  IMAD.WIDE R18, R19, 0x8, R4 ;  /* 0x0000000813127825 */ /* 0x000fe400078e0204 */
[----:B------:R-:W2:Y:S02]  /*03c0*/  LDG.E.64 R4, desc[UR6][R14.64] ;  /* 0x000000060e047981 */ /* 0x000ea4000c1e1b00 */
[----:B-----5:R-:W-:-:S04]  /*03d0*/  IMAD.WIDE R10, R17, 0x8, R10 ;  /* 0x00000008110a7825 */ /* 0x020fc800078e020a */
[----:B------:R-:W-:Y:S02]  /*03e0*/  IMAD.WIDE R20, R21, 0x8, R18 ;  /* 0x0000000815147825 */ /* 0x000fe400078e0212 */
[----:B------:R-:W5:Y:S04]  /*03f0*/  LDG.E.64 R10, desc[UR6][R10.64] ;  /* 0x000000060a0a7981 */ /* 0x000f68000c1e1b00 */
[----:B------:R-:W2:Y:S04]  /*0400*/  LDG.E.64 R14, desc[UR6][R18.64] ;  /* 0x00000006120e7981 */ /* 0x000ea8000c1e1b00 */
[----:B------:R-:W5:Y:S01]  /*0410*/  LDG.E.64 R18, desc[UR6][R18.64+0x8] ;  /* 0x0000080612127981 */ /* 0x000f62000c1e1b00 */
[----:B----4-:R-:W-:Y:S01]  /*0420*/  DMUL R28, R28, R2 ;  /* 0x000000021c1c7228 */ /* 0x010fe20000000000 */
[----:B------:R-:W0:Y:S07]  /*0430*/  LDC.64 R2, c[0x0][0x3d0] ;  /* 0x0000f400ff027b82 */ /* 0x000e2e0000000a00 */
[----:B---3--:R-:W-:Y:S01]  /*0440*/  DFMA R6, R26, R6, R28 ;  /* 0x000000061a06722b */ /* 0x008fe2000000001c */
[----:B------:R1:W3:Y:S01]  /*0450*/  LDG.E.64 R26, desc[UR6][R22.64+0x8] ;  /* 0x00000806161a7981 */ /* 0x0002e2000c1e1b00 */
[----:B------:R-:W4:Y:S06]  /*0460*/  LDC.64 R28, c[0x0][0x3e0] ;  /* 0x0000f800ff1c7b82 */ /* 0x000f2c0000000a00 */
[----:B-1----:R-:W-:-:S02]  /*0470*/  DFMA R22, R12, R8, R6 ;  /* 0x000000080c16722b */ /* 0x002fc40000000006 */
[----:B------:R-:W5:Y:S01]  /*0480*/  LDG.E.64 R6, desc[UR6][R20.64] ;  /* 0x0000000614067981 */ /* 0x000f62000c1e1b00 */
[----:B0-----:R-:W-:-:S03]  /*0490*/  IMAD.WIDE R2, R17, 0x8, R2 ;  /* 0x0000000811027825 */ /* 0x001fc600078e0202 */
[----:B------:R-:W5:Y:S04]  /*04a0*/  LDG.E.64 R12, desc[UR6][R20.64+0x8] ;  /* 0x00000806140c7981 */ /* 0x000f68000c1e1b00 */
[----:B------:R-:W5:Y:S01]  /*04b0*/  LDG.E.64 R2, desc[UR6][R2.64] ;  /* 0x0000000602027981 */ /* 0x000f62000c1e1b00 */
[----:B----4-:R-:W-:-:S06]  /*04c0*/  IMAD.WIDE R8, R17, 0x8, R28 ;  /* 0x0000000811087825 */ /* 0x010fcc00078e021c */
[----:B------:R-:W4:Y:S01]  /*04d0*/  LDG.E.64 R8, desc[UR6][R8.64] ;  /* 0x0000000608087981 */ /* 0x000f22000c1e1b00 */
[----:B---3--:R-:W-:-:S08]  /*04e0*/  DFMA R22, R24, R26, R22 ;  /* 0x0000001a1816722b */ /* 0x008fd00000000016 */
[----:B--2---:R-:W-:Y:S01]  /*04f0*/  DFMA R4, R4, R14, R22 ;  /* 0x0000000e0404722b */ /* 0x004fe20000000016 */
[----:B------:R-:W0:Y:S07]  /*0500*/  LDC.64 R14, c[0x0][0x388] ;  /* 0x0000e200ff0e7b82 */ /* 0x000e2e0000000a00 */
[----:B-----5:R-:W-:-:S08]  /*0510*/  DFMA R4, R10, R18, R4 ;  /* 0x000000120a04722b */ /* 0x020fd00000000004 */
[----:B------:R-:W-:-:S08]  /*0520*/  DFMA R4, R2, R6, R4 ;  /* 0x000000060204722b */ /* 0x000fd00000000004 */
[----:B----4-:R-:W-:Y:S01]  /*0530*/  DFMA R4, R8, R12, R4 ;  /* 0x0000000c0804722b */ /* 0x010fe20000000004 */
[----:B0-----:R-:W-:-:S06]  /*0540*/  IMAD.WIDE R2, R17, 0x8, R14 ;  /* 0x0000000811027825 */ /* 0x001fcc00078e020e */
[----:B------:R-:W-:Y:S01]  /*0550*/  STG.E.64 desc[UR6][R2.64], R4 ;  /* 0x0000000402007986 */ /* 0x000fe2000c101b06 */
[----:B------:R-:W-:Y:S05]  /*0560*/  EXIT ;  /* 0x000000000000794d */ /* 0x000fea0003800000 */
.L_x_0:
[----:B------:R-:W0:Y:S02]  /*0570*/  LDC.64 R2, c[0x0][0x388] ;  /* 0x0000e200ff027b82 */ /* 0x000e240000000a00 */
[----:B0-----:R-:W-:-:S05]  /*0580*/  IMAD.WIDE R2, R17, 0x8, R2 ;  /* 0x0000000811027825 */ /* 0x001fca00078e0202 */
[----:B------:R-:W-:Y:S01]  /*0590*/  STG.E.64 desc[UR6][R2.64], RZ ;  /* 0x000000ff02007986 */ /* 0x000fe2000c101b06 */
[----:B------:R-:W-:Y:S05]  /*05a0*/  EXIT ;  /* 0x000000000000794d */ /* 0x000fea0003800000 */
.L_x_1:
[----:B------:R-:W-:-:S00]  /*05b0*/  BRA `(.L_x_1) ;  /* 0xfffffffc00fc7947 */ /* 0x000fc0000383ffff */
[----:B------:R-:W-:-:S00]  /*05c0*/  NOP ;  /* 0x0000000000007918 */ /* 0x000fc00000000000 */
        /* <DEDUP_REMOVED lines=11> */
.L_x_8:


//--------------------- .text.field_to_particles_3d --------------------------
	.section	.text.field_to_particles_3d,"ax",@progbits
	.align	128
        .global         field_to_particles_3d
        .type           field_to_particles_3d,@function
        .size           field_to_particles_3d,(.L_x_9 - field_to_particles_3d)
        .other          field_to_particles_3d,@"STO_CUDA_ENTRY STV_DEFAULT"
field_to_particles_3d:
.text.field_to_particles_3d:
        /* <DEDUP_REMOVED lines=19> */
[----:B---3--:R-:W-:-:S05]  /*0130*/  IMAD.WIDE R4, R0, 0x4, R4 ;  /* 0x0000000400047825 */ /* 0x008fca00078e0204 */
[----:B------:R-:W3:Y:S01]  /*0140*/  LDG.E R2, desc[UR6][R4.64] ;  /* 0x0000000604027981 */ /* 0x000ee2000c1e1900 */
[----:B----4-:R-:W-:-:S06]  /*0150*/  IMAD.WIDE R8, R0, 0x4, R8 ;  /* 0x0000000400087825 */ /* 0x010fcc00078e0208 */
        /* <DEDUP_REMOVED lines=20> */
[----:B------:R-:W0:Y:S04]  /*02a0*/  LDC.64 R8, c[0x0][0x3d0] ;  /* 0x0000f400ff087b82 */ /* 0x000e280000000a00 */
[----:B------:R-:W4:Y:S01]  /*02b0*/  LDG.E.64 R18, desc[UR6][R4.64] ;  /* 0x0000000604127981 */ /* 0x000f22000c1e1b00 */
[----:B--2---:R-:W-:-:S03]  /*02c0*/  IMAD.WIDE R36, R35, 0x8, R36 ;  /* 0x0000000823247825 */ /* 0x004fc600078e0224 */
[----:B------:R-:W1:Y:S02]  /*02d0*/  LDC.64 R10, c[0x0][0x3e0] ;  /* 0x0000f800ff0a7b82 */ /* 0x000e640000000a00 */
[----:B------:R-:W4:Y:S01]  /*02e0*/  LDG.E.64 R20, desc[UR6][R36.64+0x8] ;  /* 0x0000080624147981 */ /* 0x000f22000c1e1b00 */
[----:B---3--:R-:W-:-:S03]  /*02f0*/  IMAD.WIDE R6, R0, 0x8, R6 ;  /* 0x0000000800067825 */ /* 0x008fc600078e0206 */
[----:B------:R2:W3:Y:S02]  /*0300*/  LDG.E.64 R14, desc[UR6][R36.64] ;  /* 0x00000006240e7981 */ /* 0x0004e4000c1e1b00 */
[----:B------:R-:W5:Y:S02]  /*0310*/  LDC.64 R12, c[0x0][0x3e8] ;  /* 0x0000fa00ff0c7b82 */ /* 0x000f640000000a00 */
[----:B------:R-:W3:Y:S01]  /*0320*/  LDG.E.64 R28, desc[UR6][R6.64] ;  /* 0x00000006061c7981 */ /* 0x000ee2000c1e1b00 */
[----:B------:R-:W-:-:S04]  /*0330*/  IMAD.WIDE R32, R3, 0x8, R36 ;  /* 0x0000000803207825 */ /* 0x000fc800078e0224 */
[C---:B0-----:R-:W-:Y:S01]  /*0340*/  IMAD.WIDE R8, R0.reuse, 0x8, R8 ;  /* 0x0000000800087825 */ /* 0x041fe200078e0208 */
[----:B------:R-:W3:Y:S04]  /*0350*/  LDG.E.64 R26, desc[UR6][R32.64] ;  /* 0x00000006201a7981 */ /* 0x000ee8000c1e1b00 */
[----:B------:R-:W3:Y:S01]  /*0360*/  LDG.E.64 R16, desc[UR6][R8.64] ;  /* 0x0000000608107981 */ /* 0x000ee2000c1e1b00 */
[----:B-1----:R-:W-:-:S03]  /*0370*/  IMAD.WIDE R10, R0, 0x8, R10 ;  /* 0x00000008000a7825 */ /* 0x002fc600078e020a */
[----:B------:R-:W3:Y:S04]  /*0380*/  LDG.E.64 R22, desc[UR6][R32.64+0x8] ;  /* 0x0000080620167981 */ /* 0x000ee8000c1e1b00 */
[----:B------:R-:W3:Y:S01]  /*0390*/  LDG.E.64 R24, desc[UR6][R10.64] ;  /* 0x000000060a187981 */ /* 0x000ee2000c1e1b00 */
[----:B--2---:R-:W-:-:S04]  /*03a0*/  IMAD.WIDE R36, R2, 0x8, R36 ;  /* 0x0000000802247825 */ /* 0x004fc800078e0224 */
[----:B-----5:R-:W-:-:S05]  /*03b0*/  IMAD.WIDE R12, R0, 0x8, R12 ;  /* 0x00000008000c7825 */ /* 0x020fca00078e020c */
[----:B------:R-:W2:Y:S01]  /*03c0*/  LDG.E.64 R30, desc[UR6][R12.64] ;  /* 0x000000060c1e7981 */ /* 0x000ea2000c1e1b00 */
[----:B----4-:R-:W-:-:S03]  /*03d0*/  DMUL R18, R18, R20 ;  /* 0x0000001412127228 */ /* 0x010fc60000000000 */
[----:B------:R-:W2:Y:S05]  /*03e0*/  LDG.E.64 R20, desc[UR6][R36.64] ;  /* 0x0000000624147981 */ /* 0x000eaa000c1e1b00 */
[----:B---3--:R-:W-:Y:S01]  /*03f0*/  DFMA R18, R28, R14, R18 ;  /* 0x0000000e1c12722b */ /* 0x008fe20000000012 */
[----:B------:R-:W0:Y:S01]  /*0400*/  LDC.64 R14, c[0x0][0x3f8] ;  /* 0x0000fe00ff0e7b82 */ /* 0x000e220000000a00 */
[----:B------:R1:W3:Y:S06]  /*0410*/  LDG.E.64 R28, desc[UR6][R36.64+0x8] ;  /* 0x00000806241c7981 */ /* 0x0002ec000c1e1b00 */
[----:B------:R-:W-:Y:S01]  /*0420*/  DFMA R26, R16, R26, R18 ;  /* 0x0000001a101a722b */ /* 0x000fe20000000012 */
[----:B------:R-:W4:Y:S08]  /*0430*/  LDC.64 R16, c[0x0][0x3f0] ;  /* 0x0000fc00ff107b82 */ /* 0x000f300000000a00 */
[----:B------:R-:W5:Y:S01]  /*0440*/  LDC.64 R18, c[0x0][0x400] ;  /* 0x00010000ff127b82 */ /* 0x000f620000000a00 */
[----:B0-----:R-:W-:-:S05]  /*0450*/  IMAD.WIDE R14, R0, 0x8, R14 ;  /* 0x00000008000e7825 */ /* 0x001fca00078e020e */
[----:B------:R-:W3:Y:S01]  /*0460*/  LDG.E.64 R32, desc[UR6][R14.64] ;  /* 0x000000060e207981 */ /* 0x000ee2000c1e1b00 */
[----:B------:R-:W-:Y:S01]  /*0470*/  DFMA R22, R24, R22, R26 ;  /* 0x000000161816722b */ /* 0x000fe2000000001a */
[----:B-1----:R-:W-:-:S04]  /*0480*/  IMAD.WIDE R36, R3, 0x8, R36 ;  /* 0x0000000803247825 */ /* 0x002fc800078e0224 */
[C---:B----4-:R-:W-:Y:S01]  /*0490*/  IMAD.WIDE R16, R0.reuse, 0x8, R16 ;  /* 0x0000000800107825 */ /* 0x050fe200078e0210 */
[----:B------:R-:W4:Y:S04]  /*04a0*/  LDG.E.64 R24, desc[UR6][R36.64+0x8] ;  /* 0x0000080624187981 */ /* 0x000f28000c1e1b00 */
[----:B------:R-:W4:Y:S01]  /*04b0*/  LDG.E.64 R26, desc[UR6][R16.64] ;  /* 0x00000006101a7981 */ /* 0x000f22000c1e1b00 */
[----:B-----5:R-:W-:Y:S01]  /*04c0*/  IMAD.WIDE R18, R0, 0x8, R18 ;  /* 0x0000000800127825 */ /* 0x020fe200078e0212 */
[----:B--2---:R-:W-:Y:S02]  /*04d0*/  DFMA R30, R30, R20, R22 ;  /* 0x000000141e1e722b */ /* 0x004fe40000000016 */
[----:B------:R-:W4:Y:S04]  /*04e0*/  LDG.E.64 R20, desc[UR6][R36.64] ;  /* 0x0000000624147981 */ /* 0x000f28000c1e1b00 */
[----:B------:R-:W2:Y:S02]  /*04f0*/  LDG.E.64 R22, desc[UR6][R18.64] ;  /* 0x0000000612167981 */ /* 0x000ea4000c1e1b00 */
[----:B---3--:R-:W-:Y:S01]  /*0500*/  DFMA R32, R32, R28, R30 ;  /* 0x0000001c2020722b */ /* 0x008fe2000000001e */
[----:B------:R-:W0:Y:S08]  /*0510*/  LDC.64 R28, c[0x0][0x388] ;  /* 0x0000e200ff1c7b82 */ /* 0x000e300000000a00 */
[----:B------:R-:W1:Y:S02]  /*0520*/  LDC.64 R30, c[0x0][0x3a8] ;  /* 0x0000ea00ff1e7b82 */ /* 0x000e640000000a00 */
[----:B-1----:R-:W-:Y:S01]  /*0530*/  IMAD.WIDE R30, R35, 0x8, R30 ;  /* 0x00000008231e7825 */ /* 0x002fe200078e021e */
[----:B----4-:R-:W-:-:S08]  /*0540*/  DFMA R20, R26, R20, R32 ;  /* 0x000000141a14722b */ /* 0x010fd00000000020 */
[----:B--2---:R-:W-:Y:S01]  /*0550*/  DFMA R20, R22, R24, R20 ;  /* 0x000000181614722b */ /* 0x004fe20000000014 */
[----:B0-----:R-:W-:-:S06]  /*0560*/  IMAD.WIDE R24, R0, 0x8, R28 ;  /* 0x0000000800187825 */ /* 0x001fcc00078e021c */
[----:B------:R0:W-:Y:S04]  /*0570*/  STG.E.64 desc[UR6][R24.64], R20 ;  /* 0x0000001418007986 */ /* 0x0001e8000c101b06 */
[----:B------:R-:W2:Y:S04]  /*0580*/  LDG.E.64 R22, desc[UR6][R4.64] ;  /* 0x0000000604167981 */ /* 0x000ea8000c1e1b00 */
[----:B------:R-:W2:Y:S04]  /*0590*/  LDG.E.64 R26, desc[UR6][R30.64+0x8] ;  /* 0x000008061e1a7981 */ /* 0x000ea8000c1e1b00 */
[----:B------:R-:W3:Y:S04]  /*05a0*/  LDG.E.64 R32, desc[UR6][R6.64] ;  /* 0x0000000606207981 */ /* 0x000ee8000c1e1b00 */
[----:B------:R-:W3:Y:S01]  /*05b0*/  LDG.E.64 R28, desc[UR6][R30.64] ;  /* 0x000000061e1c7981 */ /* 0x000ee2000c1e1b00 */
[----:B0-----:R-:W-:-:S03]  /*05c0*/  IMAD.WIDE R24, R3, 0x8, R30 ;  /* 0x0000000803187825 */ /* 0x001fc600078e021e */
[----:B------:R-:W4:Y:S01]  /*05d0*/  LDG.E.64 R20, desc[UR6][R8.64] ;  /* 0x0000000608147981 */ /* 0x000f22000c1e1b00 */
[----:B--2---:R-:W-:-:S03]  /*05e0*/  DMUL R22, R22, R26 ;  /* 0x0000001a16167228 */ /* 0x004fc60000000000 */
[----:B------:R-:W4:Y:S05]  /*05f0*/  LDG.E.64 R26, desc[UR6][R24.64] ;  /* 0x00000006181a7981 */ /* 0x000f2a000c1e1b00 */
[----:B---3--:R-:W-:Y:S02]  /*0600*/  DFMA R28, R32, R28, R22 ;  /* 0x0000001c201c722b */ /* 0x008fe40000000016 */
[----:B------:R-:W2:Y:S01]  /*0610*/  LDG.E.64 R22, desc[UR6][R24.64+0x8] ;  /* 0x0000080618167981 */ /* 0x000ea2000c1e1b00 */
[----:B------:R-:W-:-:S03]  /*0620*/  IMAD.WIDE R36, R2, 0x8, R30 ;  /* 0x0000000802247825 */ /* 0x000fc600078e021e */
[----:B------:R-:W3:Y:S04]  /*0630*/  LDG.E.64 R32, desc[UR6][R12.64] ;  /* 0x000000060c207981 */ /* 0x000ee8000c1e1b00 */
[----:B------:R-:W5:Y:S04]  /*0640*/  LDG.E.64 R30, desc[UR6][R36.64+0x8] ;  /* 0x00000806241e7981 */ /* 0x000f68000c1e1b00 */
[----:B------:R-:W2:Y:S01]  /*0650*/  LDG.E.64 R24, desc[UR6][R10.64] ;  /* 0x000000060a187981 */ /* 0x000ea2000c1e1b00 */
[----:B----4-:R-:W-:-:S03]  /*0660*/  DFMA R26, R20, R26, R28 ;  /* 0x0000001a141a722b */ /* 0x010fc6000000001c */
[----:B------:R0:W3:Y:S04]  /*0670*/  LDG.E.64 R20, desc[UR6][R36.64] ;  /* 0x0000000624147981 */ /* 0x0000e8000c1e1b00 */
[----:B------:R-:W5:Y:S01]  /*0680*/  LDG.E.64 R28, desc[UR6][R14.64] ;  /* 0x000000060e1c7981 */ /* 0x000f62000c1e1b00 */
[----:B0-----:R-:W-:Y:S01]  /*0690*/  IMAD.WIDE R36, R3, 0x8, R36 ;  /* 0x0000000803247825 */ /* 0x001fe200078e0224 */
[----:B--2---:R-:W-:-:S04]  /*06a0*/  DFMA R22, R24, R22, R26 ;  /* 0x000000161816722b */ /* 0x004fc8000000001a */
[----:B------:R-:W2:Y:S04]  /*06b0*/  LDG.E.64 R24, desc[UR6][R36.64+0x8] ;  /* 0x0000080624187981 */ /* 0x000ea8000c1e1b00 */
[----:B------:R-:W2:Y:S01]  /*06c0*/  LDG.E.64 R26, desc[UR6][R18.64] ;  /* 0x00000006121a7981 */ /* 0x000ea2000c1e1b00 */
[----:B---3--:R-:W-:-:S03]  /*06d0*/  DFMA R32, R32, R20, R22 ;  /* 0x000000142020722b */ /* 0x008fc60000000016 */
[----:B------:R-:W3:Y:S04]  /*06e0*/  LDG.E.64 R20, desc[UR6][R16.64] ;  /* 0x0000000610147981 */ /* 0x000ee8000c1e1b00 */
[----:B------:R-:W3:Y:S01]  /*06f0*/  LDG.E.64 R22, desc[UR6][R36.64] ;  /* 0x0000000624167981 */ /* 0x000ee2000c1e1b00 */
[----:B-----5:R-:W-:Y:S01]  /*0700*/  DFMA R28, R28, R30, R32 ;  /* 0x0000001e1c1c722b */ /* 0x020fe20000000020 */
[----:B------:R-:W0:Y:S08]  /*0710*/  LDC.64 R30, c[0x0][0x390] ;  /* 0x0000e400ff1e7b82 */ /* 0x000e300000000a00 */
[----:B------:R-:W1:Y:S01]  /*0720*/  LDC.64 R32, c[0x0][0x3b0] ;  /* 0x0000ec00ff207b82 */ /* 0x000e620000000a00 */
[----:B0-----:R-:W-:-:S04]  /*0730*/  IMAD.WIDE R30, R0, 0x8, R30 ;  /* 0x00000008001e7825 */ /* 0x001fc800078e021e */
[----:B-1----:R-:W-:Y:S01]  /*0740*/  IMAD.WIDE R32, R35, 0x8, R32 ;  /* 0x0000000823207825 */ /* 0x002fe200078e0220 */
[----:B---3--:R-:W-:-:S08]  /*0750*/  DFMA R20, R20, R22, R28 ;  /* 0x000000161414722b */ /* 0x008fd0000000001c */
[----:B--2---:R-:W-:-:S07]  /*0760*/  DFMA R20, R26, R24, R20 ;  /* 0x000000181a14722b */ /* 0x004fce0000000014 */
[----:B------:R0:W-:Y:S04]  /*0770*/  STG.E.64 desc[UR6][R30.64], R20 ;  /* 0x000000141e007986 */ /* 0x0001e8000c101b06 */
[----:B------:R-:W2:Y:S01]  /*0780*/  LDG.E.64 R4, desc[UR6][R4.64] ;  /* 0x0000000604047981 */ /* 0x000ea2000c1e1b00 */
[----:B------:R-:W-:-:S03]  /*0790*/  IMAD.WIDE R26, R3, 0x8, R32 ;  /* 0x00000008031a7825 */ /* 0x000fc600078e0220 */
[----:B------:R-:W3:Y:S04]  /*07a0*/  LDG.E.64 R6, desc[UR6][R6.64] ;  /* 0x0000000606067981 */ /* 0x000ee8000c1e1b00 */
[----:B------:R-:W3:Y:S04]  /*07b0*/  LDG.E.64 R22, desc[UR6][R32.64] ;  /* 0x0000000620167981 */ /* 0x000ee8000c1e1b00 */
[----:B0-----:R-:W2:Y:S04]  /*07c0*/  LDG.E.64 R20, desc[UR6][R32.64+0x8] ;  /* 0x0000080620147981 */ /* 0x001ea8000c1e1b00 */
[----:B------:R-:W4:Y:S04]  /*07d0*/  LDG.E.64 R8, desc[UR6][R8.64] ;  /* 0x0000000608087981 */ /* 0x000f28000c1e1b00 */
[----:B------:R-:W4:Y:S01]  /*07e0*/  LDG.E.64 R24, desc[UR6][R26.64] ;  /* 0x000000061a187981 */ /* 0x000f22000c1e1b00 */
[----:B------:R-:W-:-:S03]  /*07f0*/  IMAD.WIDE R28, R2, 0x8, R32 ;  /* 0x00000008021c7825 */ /* 0x000fc600078e0220 */
[----:B------:R-:W5:Y:S04]  /*0800*/  LDG.E.64 R10, desc[UR6][R10.64] ;  /* 0x000000060a0a7981 */ /* 0x000f68000c1e1b00 */
[----:B------:R-:W5:Y:S04]  /*0810*/  LDG.E.64 R12, desc[UR6][R12.64] ;  /* 0x000000060c0c7981 */ /* 0x000f68000c1e1b00 */
[----:B------:R-:W5:Y:S04]  /*0820*/  LDG.E.64 R26, desc[UR6][R26.64+0x8] ;  /* 0x000008061a1a7981 */ /* 0x000f68000c1e1b00 */
[----:B------:R-:W5:Y:S01]  /*0830*/  LDG.E.64 R30, desc[UR6][R28.64] ;  /* 0x000000061c1e7981 */ /* 0x000f62000c1e1b00 */
[----:B------:R-:W-:-:S03]  /*0840*/  IMAD.WIDE R2, R3, 0x8, R28 ;  /* 0x0000000803027825 */ /* 0x000fc600078e021c */
[----:B------:R-:W5:Y:S04]  /*0850*/  LDG.E.64 R14, desc[UR6][R14.64] ;  /* 0x000000060e0e7981 */ /* 0x000f68000c1e1b00 */
[----:B------:R-:W5:Y:S04]  /*0860*/  LDG.E.64 R34, desc[UR6][R28.64+0x8] ;  /* 0x000008061c227981 */ /* 0x000f68000c1e1b00 */
[----:B------:R-:W5:Y:S04]  /*0870*/  LDG.E.64 R16, desc[UR6][R16.64] ;  /* 0x0000000610107981 */ /* 0x000f68000c1e1b00 */
[----:B------:R-:W5:Y:S04]  /*0880*/  LDG.E.64 R32, desc[UR6][R2.64] ;  /* 0x0000000602207981 */ /* 0x000f68000c1e1b00 */
[----:B------:R-:W5:Y:S04]  /*0890*/  LDG.E.64 R18, desc[UR6][R18.64] ;  /* 0x0000000612127981 */ /* 0x000f68000c1e1b00 */
[----:B------:R-:W5:Y:S01]  /*08a0*/  LDG.E.64 R36, desc[UR6][R2.64+0x8] ;  /* 0x0000080602247981 */ /* 0x000f62000c1e1b00 */
[----:B--2---:R-:W-:-:S08]  /*08b0*/  DMUL R4, R4, R20 ;  /* 0x0000001404047228 */ /* 0x004fd00000000000 */
[----:B---3--:R-:W-:Y:S01]  /*08c0*/  DFMA R4, R6, R22, R4 ;  /* 0x000000160604722b */ /* 0x008fe20000000004 */
[----:B------:R-:W0:Y:S07]  /*08d0*/  LDC.64 R6, c[0x0][0x398] ;  /* 0x0000e600ff067b82 */ /* 0x000e2e0000000a00 */
[----:B----4-:R-:W-:-:S08]  /*08e0*/  DFMA R4, R8, R24, R4 ;  /* 0x000000180804722b */ /* 0x010fd00000000004 */
[----:B-----5:R-:W-:-:S08]  /*08f0*/  DFMA R4, R10, R26, R4 ;  /* 0x0000001a0a04722b */ /* 0x020fd00000000004 */
[----:B------:R-:W-:-:S08]  /*0900*/  DFMA R4, R12, R30, R4 ;  /* 0x0000001e0c04722b */ /* 0x000fd00000000004 */
[----:B------:R-:W-:-:S08]  /*0910*/  DFMA R4, R14, R34, R4 ;  /* 0x000000220e04722b */ /* 0x000fd00000000004 */
[----:B------:R-:W-:Y:S01]  /*0920*/  DFMA R4, R16, R32, R4 ;  /* 0x000000201004722b */ /* 0x000fe20000000004 */
[----:B0-----:R-:W-:-:S07]  /*0930*/  IMAD.WIDE R6, R0, 0x8, R6 ;  /* 0x0000000800067825 */ /* 0x001fce00078e0206 */
[----:B------:R-:W-:-:S07]  /*0940*/  DFMA R4, R18, R36, R4 ;  /* 0x000000241204722b */ /* 0x000fce0000000004 */
[----:B------:R-:W-:Y:S01]  /*0950*/  STG.E.64 desc[UR6][R6.64], R4 ;  /* 0x0000000406007986 */ /* 0x000fe2000c101b06 */
[----:B------:R-:W-:Y:S05]  /*0960*/  EXIT ;  /* 0x000000000000794d */ /* 0x000fea0003800000 */
.L_x_2:
[----:B------:R-:W0:Y:S08]  /*0970*/  LDC.64 R2, c[0x0][0x388] ;  /* 0x0000e200ff027b82 */ /* 0x000e300000000a00 */
[----:B------:R-:W1:Y:S08]  /*0980*/  LDC.64 R4, c[0x0][0x390] ;  /* 0x0000e400ff047b82 */ /* 0x000e700000000a00 */
[----:B------:R-:W2:Y:S01]  /*0990*/  LDC.64 R6, c[0x0][0x398] ;  /* 0x0000e600ff067b82 */ /* 0x000ea20000000a00 */
[----:B0-----:R-:W-:-:S05]  /*09a0*/  IMAD.WIDE R2, R0, 0x8, R2 ;  /* 0x0000000800027825 */ /* 0x001fca00078e0202 */
[----:B------:R-:W-:Y:S01]  /*09b0*/  STG.E.64 desc[UR6][R2.64], RZ ;  /* 0x000000ff02007986 */ /* 0x000fe2000c101b06 */
[----:B-1----:R-:W-:-:S05]  /*09c0*/  IMAD.WIDE R4, R0, 0x8, R4 ;  /* 0x0000000800047825 */ /* 0x002fca00078e0204 */
[----:B------:R-:W-:Y:S01]  /*09d0*/  STG.E.64 desc[UR6][R4.64], RZ ;  /* 0x000000ff04007986 */ /* 0x000fe2000c101b06 */
[----:B--2---:R-:W-:-:S05]  /*09e0*/  IMAD.WIDE R6, R0, 0x8, R6 ;  /* 0x0000000800067825 */ /* 0x004fca00078e0206 */
[----:B------:R-:W-:Y:S01]  /*09f0*/  STG.E.64 desc[UR6][R6.64], RZ ;  /* 0x000000ff06007986 */ /* 0x000fe2000c101b06 */
[----:B------:R-:W-:Y:S05]  /*0a00*/  EXIT ;  /* 0x000000000000794d */ /* 0x000fea0003800000 */
.L_x_3:
        /* <DEDUP_REMOVED lines=15> */
.L_x_9:


//--------------------- .text.field_to_particles_2d --------------------------
	.section	.text.field_to_particles_2d,"ax",@progbits
	.align	128
        .global         field_to_particles_2d
        .type           field_to_particles_2d,@function
        .size           field_to_particles_2d,(.L_x_10 - field_to_particles_2d)
        .other          field_to_particles_2d,@"STO_CUDA_ENTRY STV_DEFAULT"
field_to_particles_2d:
.text.field_to_particles_2d:
        /* <DEDUP_REMOVED lines=12> */
[----:B------:R-:W1:Y:S07]  /*00c0*/  LDCU.64 UR4, c[0x0][0x358] ;  /* 0x00006b00ff0477ac */ /* 0x000e6e0008000a00 */
[----:B------:R-:W2:Y:S08]  /*00d0*/  LDC.64 R2, c[0x0][0x3d8] ;  /* 0x0000f600ff027b82 */ /* 0x000eb00000000a00 */
[----:B------:R-:W3:Y:S01]  /*00e0*/  LDC.64 R4, c[0x0][0x3a8] ;  /* 0x0000ea00ff047b82 */ /* 0x000ee20000000a00 */
[----:B0-----:R-:W-:-:S06]  /*00f0*/  IMAD.WIDE R6, R0, 0x4, R6 ;  /* 0x0000000400067825 */ /* 0x001fcc00078e0206 */
[----:B-1----:R-:W4:Y:S01]  /*0100*/  LDG.E R6, desc[UR4][R6.64] ;  /* 0x0000000406067981 */ /* 0x002f22000c1e1900 */
[----:B--2---:R-:W-:-:S05]  /*0110*/  IMAD.WIDE R2, R0, 0x4, R2 ;  /* 0x0000000400027825 */ /* 0x004fca00078e0202 */
[----:B------:R-:W2:Y:S01]  /*0120*/  LDG.E R9, desc[UR4][R2.64] ;  /* 0x0000000402097981 */ /* 0x000ea2000c1e1900 */
[----:B---3--:R-:W-:Y:S02]  /*0130*/  IADD3 R5, PT, PT, R5, -0x1, RZ ;  /* 0xffffffff05057810 */ /* 0x008fe40007ffe0ff */
[----:B------:R-:W-:Y:S02]  /*0140*/  IADD3 R8, PT, PT, R4, -0x1, RZ ;  /* 0xffffffff04087810 */ /* 0x000fe40007ffe0ff */
[----:B----4-:R-:W-:Y:S02]  /*0150*/  ISETP.GE.AND P0, PT, R6, R5, PT ;  /* 0x000000050600720c */ /* 0x010fe40003f06270 */
[C---:B--2---:R-:W-:Y:S02]  /*0160*/  LOP3.LUT R5, R9.reuse, R6, RZ, 0xfc, !PT ;  /* 0x0000000609057212 */ /* 0x044fe400078efcff */
[----:B------:R-:W-:-:S04]  /*0170*/  ISETP.GE.OR P0, PT, R9, R8, P0 ;  /* 0x000000080900720c */ /* 0x000fc80000706670 */
[----:B------:R-:W-:-:S13]  /*0180*/  ISETP.LT.OR P0, PT, R5, RZ, P0 ;  /* 0x000000ff0500720c */ /* 0x000fda0000701670 */
[----:B------:R-:W-:Y:S05]  /*0190*/  @P0 BRA `(.L_x_4) ;  /* 0x0000000000b80947 */ /* 0x000fea0003800000 */
[----:B------:R-:W0:Y:S01]  /*01a0*/  LDC.64 R28, c[0x0][0x398] ;  /* 0x0000e600ff1c7b82 */ /* 0x000e220000000a00 */
[----:B------:R-:W-:-:S07]  /*01b0*/  IMAD R5, R6, R4, R9 ;  /* 0x0000000406057224 */ /* 0x000fce00078e0209 */
[----:B------:R-:W1:Y:S08]  /*01c0*/  LDC.64 R2, c[0x0][0x3c0] ;  /* 0x0000f000ff027b82 */ /* 0x000e700000000a00 */
[----:B------:R-:W2:Y:S01]  /*01d0*/  LDC.64 R6, c[0x0][0x3b0] ;  /* 0x0000ec00ff067b82 */ /* 0x000ea20000000a00 */
[----:B0-----:R-:W-:-:S07]  /*01e0*/  IMAD.WIDE R28, R5, 0x8, R28 ;  /* 0x00000008051c7825 */ /* 0x001fce00078e021c */
[----:B------:R-:W0:Y:S01]  /*01f0*/  LDC.64 R12, c[0x0][0x3b8] ;  /* 0x0000ee00ff0c7b82 */ /* 0x000e220000000a00 */
[----:B------:R-:W3:Y:S01]  /*0200*/  LDG.E.64 R24, desc[UR4][R28.64+0x8] ;  /* 0x000008041c187981 */ /* 0x000ee2000c1e1b00 */
[----:B-1----:R-:W-:-:S06]  /*0210*/  IMAD.WIDE R2, R0, 0x8, R2 ;  /* 0x0000000800027825 */ /* 0x002fcc00078e0202 */
[----:B------:R-:W1:Y:S01]  /*0220*/  LDC.64 R20, c[0x0][0x3c8] ;  /* 0x0000f200ff147b82 */ /* 0x000e620000000a00 */
[----:B------:R-:W4:Y:S04]  /*0230*/  LDG.E.64 R8, desc[UR4][R28.64] ;  /* 0x000000041c087981 */ /* 0x000f28000c1e1b00 */
[----:B------:R-:W3:Y:S01]  /*0240*/  LDG.E.64 R22, desc[UR4][R2.64] ;  /* 0x0000000402167981 */ /* 0x000ee2000c1e1b00 */
[----:B--2---:R-:W-:-:S05]  /*0250*/  IMAD.WIDE R6, R0, 0x8, R6 ;  /* 0x0000000800067825 */ /* 0x004fca00078e0206 */
[----:B------:R-:W4:Y:S01]  /*0260*/  LDG.E.64 R10, desc[UR4][R6.64] ;  /* 0x00000004060a7981 */ /* 0x000f22000c1e1b00 */
[----:B------:R-:W-:-:S04]  /*0270*/  IMAD.WIDE R14, R4, 0x8, R28 ;  /* 0x00000008040e7825 */ /* 0x000fc800078e021c */
[C---:B0-----:R-:W-:Y:S01]  /*0280*/  IMAD.WIDE R12, R0.reuse, 0x8, R12 ;  /* 0x00000008000c7825 */ /* 0x041fe200078e020c */
[----:B------:R-:W2:Y:S04]  /*0290*/  LDG.E.64 R18, desc[UR4][R14.64] ;  /* 0x000000040e127981 */ /* 0x000ea8000c1e1b00 */
[----:B------:R-:W2:Y:S01]  /*02a0*/  LDG.E.64 R16, desc[UR4][R12.64] ;  /* 0x000000040c107981 */ /* 0x000ea2000c1e1b00 */
[----:B-1----:R-:W-:-:S03]  /*02b0*/  IMAD.WIDE R20, R0, 0x8, R20 ;  /* 0x0000000800147825 */ /* 0x002fc600078e0214 */
[----:B------:R-:W5:Y:S01]  /*02c0*/  LDG.E.64 R26, desc[UR4][R14.64+0x8] ;  /* 0x000008040e1a7981 */ /* 0x000f62000c1e1b00 */
[----:B---3--:R-:W-:-:S03]  /*02d0*/  DMUL R22, R22, R24 ;  /* 0x0000001816167228 */ /* 0x008fc60000000000 */
[----:B------:R-:W5:Y:S05]  /*02e0*/  LDG.E.64 R24, desc[UR4][R20.64] ;  /* 0x0000000414187981 */ /* 0x000f6a000c1e1b00 */
[----:B----4-:R-:W-:Y:S01]  /*02f0*/  DFMA R22, R10, R8, R22 ;  /* 0x000000080a16722b */ /* 0x010fe20000000016 */
[----:B------:R-:W0:Y:S08]  /*0300*/  LDC.64 R10, c[0x0][0x388] ;  /* 0x0000e200ff0a7b82 */ /* 0x000e300000000a00 */
[----:B------:R-:W1:Y:S01]  /*0310*/  LDC.64 R8, c[0x0][0x3a0] ;  /* 0x0000e800ff087b82 */ /* 0x000e620000000a00 */
[----:B--2---:R-:W-:Y:S01]  /*0320*/  DFMA R16, R16, R18, R22 ;  /* 0x000000121010722b */ /* 0x004fe20000000016 */
[----:B0-----:R-:W-:-:S04]  /*0330*/  IMAD.WIDE R18, R0, 0x8, R10 ;  /* 0x0000000800127825 */ /* 0x001fc800078e020a */
[----:B-1----:R-:W-:-:S04]  /*0340*/  IMAD.WIDE R22, R5, 0x8, R8 ;  /* 0x0000000805167825 */ /* 0x002fc800078e0208 */
[----:B------:R-:W-:Y:S01]  /*0350*/  IMAD.WIDE R4, R4, 0x8, R22 ;  /* 0x0000000804047825 */ /* 0x000fe200078e0216 */
[----:B-----5:R-:W-:-:S07]  /*0360*/  DFMA R16, R24, R26, R16 ;  /* 0x0000001a1810722b */ /* 0x020fce0000000010 */
[----:B------:R0:W-:Y:S04]  /*0370*/  STG.E.64 desc[UR4][R18.64], R16 ;  /* 0x0000001012007986 */ /* 0x0001e8000c101b04 */
[----:B------:R-:W2:Y:S04]  /*0380*/  LDG.E.64 R2, desc[UR4][R2.64] ;  /* 0x0000000402027981 */ /* 0x000ea8000c1e1b00 */
[----:B------:R-:W2:Y:S04]  /*0390*/  LDG.E.64 R10, desc[UR4][R22.64+0x8] ;  /* 0x00000804160a7981 */ /* 0x000ea8000c1e1b00 */
[----:B------:R-:W3:Y:S01]  /*03a0*/  LDG.E.64 R6, desc[UR4][R6.64] ;  /* 0x0000000406067981 */ /* 0x000ee2000c1e1b00 */
[----:B0-----:R-:W0:Y:S03]  /*03b0*/  LDC.64 R16, c[0x0][0x390] ;  /* 0x0000e400ff107b82 */ /* 0x001e260000000a00 */
[----:B------:R-:W3:Y:S04]  /*03c0*/  LDG.E.64 R8, desc[UR4][R22.64] ;  /* 0x0000000416087981 */ /* 0x000ee8000c1e1b00 */
[----:B------:R-:W4:Y:S04]  /*03d0*/  LDG.E.64 R12, desc[UR4][R12.64] ;  /* 0x000000040c0c7981 */ /* 0x000f28000c1e1b00 */
[----:B------:R-:W4:Y:S04]  /*03e0*/  LDG.E.64 R14, desc[UR4][R4.64] ;  /* 0x00000004040e7981 */ /* 0x000f28000c1e1b00 */
[----:B------:R-:W5:Y:S04]  /*03f0*/  LDG.E.64 R20, desc[UR4][R20.64] ;  /* 0x0000000414147981 */ /* 0x000f68000c1e1b00 */
[----:B------:R-:W5:Y:S01]  /*0400*/  LDG.E.64 R24, desc[UR4][R4.64+0x8] ;  /* 0x0000080404187981 */ /* 0x000f62000c1e1b00 */
[----:B--2---:R-:W-:-:S08]  /*0410*/  DMUL R10, R2, R10 ;  /* 0x0000000a020a7228 */ /* 0x004fd00000000000 */
[----:B---3--:R-:W-:-:S08]  /*0420*/  DFMA R8, R6, R8, R10 ;  /* 0x000000080608722b */ /* 0x008fd0000000000a */
[----:B----4-:R-:W-:Y:S01]  /*0430*/  DFMA R8, R12, R14, R8 ;  /* 0x0000000e0c08722b */ /* 0x010fe20000000008 */
[----:B0-----:R-:W-:-:S07]  /*0440*/  IMAD.WIDE R2, R0, 0x8, R16 ;  /* 0x0000000800027825 */ /* 0x001fce00078e0210 */
[----:B-----5:R-:W-:-:S07]  /*0450*/  DFMA R8, R20, R24, R8 ;  /* 0x000000181408722b */ /* 0x020fce0000000008 */
[----:B------:R-:W-:Y:S01]  /*0460*/  STG.E.64 desc[UR4][R2.64], R8 ;  /* 0x0000000802007986 */ /* 0x000fe2000c101b04 */
[----:B------:R-:W-:Y:S05]  /*0470*/  EXIT ;  /* 0x000000000000794d */ /* 0x000fea0003800000 */
.L_x_4:
[----:B------:R-:W0:Y:S08]  /*0480*/  LDC.64 R2, c[0x0][0x388] ;  /* 0x0000e200ff027b82 */ /* 0x000e300000000a00 */
[----:B------:R-:W1:Y:S01]  /*0490*/  LDC.64 R4, c[0x0][0x390] ;  /* 0x0000e400ff047b82 */ /* 0x000e620000000a00 */
[----:B0-----:R-:W-:-:S05]  /*04a0*/  IMAD.WIDE R2, R0, 0x8, R2 ;  /* 0x0000000800027825 */ /* 0x001fca00078e0202 */
[----:B------:R-:W-:Y:S01]  /*04b0*/  STG.E.64 desc[UR4][R2.64], RZ ;  /* 0x000000ff02007986 */ /* 0x000fe2000c101b04 */
[----:B-1----:R-:W-:-:S05]  /*04c0*/  IMAD.WIDE R4, R0, 0x8, R4 ;  /* 0x0000000800047825 */ /* 0x002fca00078e0204 */
[----:B------:R-:W-:Y:S01]  /*04d0*/  STG.E.64 desc[UR4][R4.64], RZ ;  /* 0x000000ff04007986 */ /* 0x000fe2000c101b04 */
[----:B------:R-:W-:Y:S05]  /*04e0*/  EXIT ;  /* 0x000000000000794d */ /* 0x000fea0003800000 */
.L_x_5:
        /* <DEDUP_REMOVED lines=9> */
.L_x_10:


//--------------------- .text.mesh_to_particles_2d --------------------------
	.section	.text.mesh_to_particles_2d,"ax",@progbits
	.align	128
        .global         mesh_to_particles_2d
        .type           mesh_to_particles_2d,@function
        .size           mesh_to_particles_2d,(.L_x_11 - mesh_to_particles_2d)
        .other          mesh_to_particles_2d,@"STO_CUDA_ENTRY STV_DEFAULT"
mesh_to_particles_2d:
.text.mesh_to_particles_2d:
        /* <DEDUP_REMOVED lines=17> */
[----:B--2---:R-:W-:-:S06]  /*0110*/  IMAD.WIDE R4, R0, 0x4, R4 ;  /* 0x0000000400047825 */ /* 0x004fcc00078e0204 */
        /* <DEDUP_REMOVED lines=11> */
[----:B------:R-:W2:Y:S08]  /*01d0*/  LDC.64 R8, c[0x0][0x3a0] ;  /* 0x0000e800ff087b82 */ /* 0x000eb00000000a00 */
[----:B------:R-:W3:Y:S01]  /*01e0*/  LDC.64 R14, c[0x0][0x3a8] ;  /* 0x0000ea00ff0e7b82 */ /* 0x000ee20000000a00 */
[----:B0-----:R-:W-:-:S06]  /*01f0*/  IMAD.WIDE R10, R0, 0x8, R10 ;  /* 0x00000008000a7825 */ /* 0x001fcc00078e020a */
[----:B------:R-:W4:Y:S01]  /*0200*/  LDG.E.64 R10, desc[UR4][R10.64] ;  /* 0x000000040a0a7981 */ /* 0x000f22000c1e1b00 */
[----:B------:R-:W0:Y:S01]  /*0210*/  LDC.64 R6, c[0x0][0x3b8] ;  /* 0x0000ee00ff067b82 */ /* 0x000e220000000a00 */
[----:B-1----:R-:W-:-:S05]  /*0220*/  IMAD.WIDE R16, R3, 0x8, R16 ;  /* 0x0000000803107825 */ /* 0x002fca00078e0210 */
[----:B------:R-:W4:Y:S01]  /*0230*/  LDG.E.64 R4, desc[UR4][R16.64+0x8] ;  /* 0x0000080410047981 */ /* 0x000f22000c1e1b00 */
[----:B--2---:R-:W-:-:S03]  /*0240*/  IMAD.WIDE R8, R0, 0x8, R8 ;  /* 0x0000000800087825 */ /* 0x004fc600078e0208 */
[----:B------:R-:W2:Y:S04]  /*0250*/  LDG.E.64 R2, desc[UR4][R16.64] ;  /* 0x0000000410027981 */ /* 0x000ea8000c1e1b00 */
[----:B------:R-:W2:Y:S01]  /*0260*/  LDG.E.64 R8, desc[UR4][R8.64] ;  /* 0x0000000408087981 */ /* 0x000ea2000c1e1b00 */
[----:B------:R-:W-:-:S04]  /*0270*/  IMAD.WIDE R20, R12, 0x8, R16 ;  /* 0x000000080c147825 */ /* 0x000fc800078e0210 */
[C---:B---3--:R-:W-:Y:S01]  /*0280*/  IMAD.WIDE R18, R0.reuse, 0x8, R14 ;  /* 0x0000000800127825 */ /* 0x048fe200078e020e */
[----:B------:R-:W3:Y:S04]  /*0290*/  LDG.E.64 R22, desc[UR4][R20.64+0x8] ;  /* 0x0000080414167981 */ /* 0x000ee8000c1e1b00 */
[----:B------:R-:W5:Y:S01]  /*02a0*/  LDG.E.64 R12, desc[UR4][R18.64] ;  /* 0x00000004120c7981 */ /* 0x000f62000c1e1b00 */
[----:B0-----:R-:W-:-:S03]  /*02b0*/  IMAD.WIDE R6, R0, 0x8, R6 ;  /* 0x0000000800067825 */ /* 0x001fc600078e0206 */
[----:B------:R-:W5:Y:S04]  /*02c0*/  LDG.E.64 R14, desc[UR4][R20.64] ;  /* 0x00000004140e7981 */ /* 0x000f68000c1e1b00 */
[----:B------:R-:W3:Y:S01]  /*02d0*/  LDG.E.64 R6, desc[UR4][R6.64] ;  /* 0x0000000406067981 */ /* 0x000ee2000c1e1b00 */
[----:B----4-:R-:W-:Y:S01]  /*02e0*/  DMUL R4, R10, R4 ;  /* 0x000000040a047228 */ /* 0x010fe20000000000 */
[----:B------:R-:W0:Y:S07]  /*02f0*/  LDC.64 R10, c[0x0][0x388] ;  /* 0x0000e200ff0a7b82 */ /* 0x000e2e0000000a00 */
[----:B--2---:R-:W-:-:S08]  /*0300*/  DFMA R2, R8, R2, R4 ;  /* 0x000000020802722b */ /* 0x004fd00000000004 */
[----:B-----5:R-:W-:Y:S01]  /*0310*/  DFMA R2, R12, R14, R2 ;  /* 0x0000000e0c02722b */ /* 0x020fe20000000002 */
[----:B0-----:R-:W-:-:S07]  /*0320*/  IMAD.WIDE R4, R0, 0x8, R10 ;  /* 0x0000000800047825 */ /* 0x001fce00078e020a */
[----:B---3--:R-:W-:-:S07]  /*0330*/  DFMA R2, R6, R22, R2 ;  /* 0x000000160602722b */ /* 0x008fce0000000002 */
[----:B------:R-:W-:Y:S01]  /*0340*/  STG.E.64 desc[UR4][R4.64], R2 ;  /* 0x0000000204007986 */ /* 0x000fe2000c101b04 */
[----:B------:R-:W-:Y:S05]  /*0350*/  EXIT ;  /* 0x000000000000794d */ /* 0x000fea0003800000 */
.L_x_6:
[----:B------:R-:W0:Y:S02]  /*0360*/  LDC.64 R2, c[0x0][0x388] ;  /* 0x0000e200ff027b82 */ /* 0x000e240000000a00 */
[----:B0-----:R-:W-:-:S05]  /*0370*/  IMAD.WIDE R2, R0, 0x8, R2 ;  /* 0x0000000800027825 */ /* 0x001fca00078e0202 */
[----:B------:R-:W-:Y:S01]  /*0380*/  STG.E.64 desc[UR4][R2.64], RZ ;  /* 0x000000ff02007986 */ /* 0x000fe2000c101b04 */
[----:B------:R-:W-:Y:S05]  /*0390*/  EXIT ;  /* 0x000000000000794d */ /* 0x000fea0003800000 */
.L_x_7:
        /* <DEDUP_REMOVED lines=14> */
.L_x_11:


//--------------------- .nv.shared.reserved.0     --------------------------
	.section	.nv.shared.reserved.0,"aw",@nobits
	.weak		__nv_reservedSMEM_offset_0_alias
	.size		__nv_reservedSMEM_offset_0_alias, 0, 64
	.other		__nv_reservedSMEM_offset_0_alias,@"STO_CUDA_RESERVED_SHARED STV_DEFAULT"
__nv_reservedSMEM_offset_0_alias:
	.zero		0
	.zero		64


//--------------------- .nv.constant0.mesh_to_particles_3d --------------------------
	.section	.nv.constant0.mesh_to_particles_3d,"a",@progbits
	.sectionflags	@""
	.align	4
.nv.constant0.mesh_to_particles_3d:
	.zero		1024


//--------------------- .nv.constant0.field_to_particles_3d --------------------------
	.section	.nv.constant0.field_to_particles_3d,"a",@progbits
	.sectionflags	@""
	.align	4
.nv.constant0.field_to_particles_3d:
	.zero		1056


//--------------------- .nv.constant0.field_to_particles_2d --------------------------
	.section	.nv.constant0.field_to_particles_2d,"a",@progbits
	.sectionflags	@""
	.align	4
.nv.constant0.field_to_particles_2d:
	.zero		992


//--------------------- .nv.constant0.mesh_to_particles_2d --------------------------
	.section	.nv.constant0.mesh_to_particles_2d,"a",@progbits
	.sectionflags	@""
	.align	4
.nv.constant0.mesh_to_particles_2d:
	.zero		976


//--------------------- SYMBOLS --------------------------

	.type		.nv.reservedSmem.offset0,@object
	.size		.nv.reservedSmem.offset0,0x4
